// auto-generated by cutlass_sweep.gemm — config: {"arch": "sm_90", "cluster_m": 2, "cluster_n": 4, "dtype": "tf32", "dtype_b": "tf32", "layout": "nt", "stages": 0, "tile_k": 64, "tile_m": 256, "tile_n": 128}
#include "cutlass/cutlass.h"
#include "cutlass/gemm/collective/collective_builder.hpp"
#include "cutlass/gemm/device/gemm_universal_adapter.h"
#include "cutlass/gemm/kernel/gemm_universal.hpp"
#include "cutlass/epilogue/collective/collective_builder.hpp"

using ElemA = cutlass::tfloat32_t;
using ElemB = cutlass::tfloat32_t;
using ElemCD = cutlass::tfloat32_t;
using Acc  = float;
using TileShape    = cute::Shape<cute::_256, cute::_128, cute::_64>;
using ClusterShape = cute::Shape<cute::_2, cute::_4, cute::_1>;

using CollectiveEpilogue = typename cutlass::epilogue::collective::CollectiveBuilder<
    cutlass::arch::Sm90, cutlass::arch::OpClassTensorOp,
    TileShape, ClusterShape,
    cutlass::epilogue::collective::EpilogueTileAuto,
    Acc, Acc,
    ElemCD, cutlass::layout::RowMajor, 128 / cutlass::sizeof_bits<ElemCD>::value,
    ElemCD, cutlass::layout::RowMajor, 128 / cutlass::sizeof_bits<ElemCD>::value,
    cutlass::epilogue::collective::EpilogueScheduleAuto
  >::CollectiveOp;

using CollectiveMainloop = typename cutlass::gemm::collective::CollectiveBuilder<
    cutlass::arch::Sm90, cutlass::arch::OpClassTensorOp,
    ElemA, cutlass::layout::RowMajor, 128 / cutlass::sizeof_bits<ElemA>::value,
    ElemB, cutlass::layout::ColumnMajor, 128 / cutlass::sizeof_bits<ElemB>::value,
    Acc,
    TileShape, ClusterShape,
    cutlass::gemm::collective::StageCountAutoCarveout<static_cast<int>(sizeof(typename CollectiveEpilogue::SharedStorage))>,
    cutlass::gemm::collective::KernelScheduleAuto
  >::CollectiveOp;

using GemmKernel = cutlass::gemm::kernel::GemmUniversal<
    cute::Shape<int,int,int,int>,
    CollectiveMainloop,
    CollectiveEpilogue
>;
using Gemm = cutlass::gemm::device::GemmUniversalAdapter<GemmKernel>;

// Force the device kernel symbol into the cubin without needing a host main.
auto* _anchor = &cutlass::device_kernel<GemmKernel>;


// ===== COMPILED SASS (sm_90a) =====

	.target	sm_90a

	.elftype	@"ET_EXEC"


//--------------------- .note.nv.tkinfo           --------------------------
	.section	.note.nv.tkinfo,"",@"SHT_NOTE"
	.sectionflags	@"SHF_NOTE_NV_TKINFO"
	.tkinfo
        /*0018*/ 	.word	0x00000002
        /*0030*/ 	.string	""
        /*0030*/ 	.string	"ptxas"
        /*0030*/ 	.string	"Cuda compilation tools, release 13.0, V13.0.88"
        /*0030*/ 	.string	"Build cuda_13.0.r13.0/compiler.36424714_0"
        /*0030*/ 	.string	"-arch sm_90a -m 64 "



//--------------------- .note.nv.cuinfo           --------------------------
	.section	.note.nv.cuinfo,"",@"SHT_NOTE"
	.sectionflags	@"SHF_NOTE_NV_CUINFO"
        /*0018*/ 	.short	0x0002
        /*001a*/ 	.short	0x005a
        /*001c*/ 	.short	0x0082
	.zero		2


//--------------------- .nv.info                  --------------------------
	.section	.nv.info,"",@"SHT_CUDA_INFO"
	.align	4


	//----- nvinfo : EIATTR_REGCOUNT
	.align		4
        /*0000*/ 	.byte	0x04, 0x2f
        /*0002*/ 	.short	(.L_15 - .L_14)
	.align		4
.L_14:
        /*0004*/ 	.word	index@(_ZN7cutlass13device_kernelINS_4gemm6kernel13GemmUniversalIN4cute5tupleIJiiiiEEENS1_10collective13CollectiveMmaINS1_34MainloopSm90TmaGmmaWarpSpecializedILi2ENS5_IJNS4_1CILi2EEENSA_ILi4EEENSA_ILi1EEEEEENS1_35KernelTmaWarpSpecializedCooperativeEEENS5_IJNSA_ILi256EEENSA_ILi128EEENSA_ILi64EEEEEENS_10tfloat32_tENS5_IJlSD_lEEESL_SM_NS4_8TiledMMAINS4_8MMA_AtomIJNS4_4SM904GMMA30MMA_64x128x8_F32TF32TF32_SS_TNILNSQ_7ScaleInE1ELSS_1EEEEEENS4_6LayoutINS5_IJSB_SD_SD_EEENS5_IJSD_NSA_ILi0EEESX_EEEEENS5_IJNS4_10UnderscoreES10_S10_EEEEENS4_23SM90_TMA_LOAD_MULTICASTENS4_14ComposedLayoutINS4_7SwizzleILi3ELi4ELi3EEENS4_18smem_ptr_flag_bitsILi32EEENSV_INS5_IJNSA_ILi8EEENSA_ILi32EEEEEENS5_IJS1A_SD_EEEEEEEvNS4_8identityES13_S1E_vS1F_EENS_8epilogue10collective6detail29Sm90TmaWarpSpecializedAdapterINS1I_15DefaultEpilogueISL_SM_SM_NS1H_6thread17LinearCombinationISL_Li1EffLNS1M_9ScaleType4KindE0ELNS_15FloatRoundStyleE2ESL_EENS1_15EpilogueDefaultEEEEEvvEEEEvNT_6ParamsE)
        /*0008*/ 	.word	0x000000a8


	//----- nvinfo : EIATTR_FRAME_SIZE
	.align		4
.L_15:
        /*000c*/ 	.byte	0x04, 0x11
        /*000e*/ 	.short	(.L_17 - .L_16)
	.align		4
.L_16:
        /*0010*/ 	.word	index@(_ZN7cutlass13device_kernelINS_4gemm6kernel13GemmUniversalIN4cute5tupleIJiiiiEEENS1_10collective13CollectiveMmaINS1_34MainloopSm90TmaGmmaWarpSpecializedILi2ENS5_IJNS4_1CILi2EEENSA_ILi4EEENSA_ILi1EEEEEENS1_35KernelTmaWarpSpecializedCooperativeEEENS5_IJNSA_ILi256EEENSA_ILi128EEENSA_ILi64EEEEEENS_10tfloat32_tENS5_IJlSD_lEEESL_SM_NS4_8TiledMMAINS4_8MMA_AtomIJNS4_4SM904GMMA30MMA_64x128x8_F32TF32TF32_SS_TNILNSQ_7ScaleInE1ELSS_1EEEEEENS4_6LayoutINS5_IJSB_SD_SD_EEENS5_IJSD_NSA_ILi0EEESX_EEEEENS5_IJNS4_10UnderscoreES10_S10_EEEEENS4_23SM90_TMA_LOAD_MULTICASTENS4_14ComposedLayoutINS4_7SwizzleILi3ELi4ELi3EEENS4_18smem_ptr_flag_bitsILi32EEENSV_INS5_IJNSA_ILi8EEENSA_ILi32EEEEEENS5_IJS1A_SD_EEEEEEEvNS4_8identityES13_S1E_vS1F_EENS_8epilogue10collective6detail29Sm90TmaWarpSpecializedAdapterINS1I_15DefaultEpilogueISL_SM_SM_NS1H_6thread17LinearCombinationISL_Li1EffLNS1M_9ScaleType4KindE0ELNS_15FloatRoundStyleE2ESL_EENS1_15EpilogueDefaultEEEEEvvEEEEvNT_6ParamsE)
        /*0014*/ 	.word	0x00000000


	//----- nvinfo : EIATTR_MIN_STACK_SIZE
	.align		4
.L_17:
        /*0018*/ 	.byte	0x04, 0x12
        /*001a*/ 	.short	(.L_19 - .L_18)
	.align		4
.L_18:
        /*001c*/ 	.word	index@(_ZN7cutlass13device_kernelINS_4gemm6kernel13GemmUniversalIN4cute5tupleIJiiiiEEENS1_10collective13CollectiveMmaINS1_34MainloopSm90TmaGmmaWarpSpecializedILi2ENS5_IJNS4_1CILi2EEENSA_ILi4EEENSA_ILi1EEEEEENS1_35KernelTmaWarpSpecializedCooperativeEEENS5_IJNSA_ILi256EEENSA_ILi128EEENSA_ILi64EEEEEENS_10tfloat32_tENS5_IJlSD_lEEESL_SM_NS4_8TiledMMAINS4_8MMA_AtomIJNS4_4SM904GMMA30MMA_64x128x8_F32TF32TF32_SS_TNILNSQ_7ScaleInE1ELSS_1EEEEEENS4_6LayoutINS5_IJSB_SD_SD_EEENS5_IJSD_NSA_ILi0EEESX_EEEEENS5_IJNS4_10UnderscoreES10_S10_EEEEENS4_23SM90_TMA_LOAD_MULTICASTENS4_14ComposedLayoutINS4_7SwizzleILi3ELi4ELi3EEENS4_18smem_ptr_flag_bitsILi32EEENSV_INS5_IJNSA_ILi8EEENSA_ILi32EEEEEENS5_IJS1A_SD_EEEEEEEvNS4_8identityES13_S1E_vS1F_EENS_8epilogue10collective6detail29Sm90TmaWarpSpecializedAdapterINS1I_15DefaultEpilogueISL_SM_SM_NS1H_6thread17LinearCombinationISL_Li1EffLNS1M_9ScaleType4KindE0ELNS_15FloatRoundStyleE2ESL_EENS1_15EpilogueDefaultEEEEEvvEEEEvNT_6ParamsE)
        /*0020*/ 	.word	0x00000000
.L_19:


//--------------------- .nv.compat                --------------------------
	.section	.nv.compat,"",@"SHT_CUDA_COMPAT_INFO"
	.align	4
        /*0000*/ 	.byte	0x02, 0x09, 0x01, 0x00, 0x02, 0x02, 0x04, 0x00, 0x02, 0x05, 0x05, 0x00, 0x03, 0x07, 0x01, 0x01
        /*0010*/ 	.byte	0x02, 0x03, 0x01, 0x00, 0x02, 0x06, 0x01, 0x00, 0x04, 0x0b, 0x08, 0x00, 0x00, 0x00, 0x00, 0x00
        /*0020*/ 	.byte	0x00, 0x00, 0x00, 0x00


//--------------------- .nv.info._ZN7cutlass13device_kernelINS_4gemm6kernel13GemmUniversalIN4cute5tupleIJiiiiEEENS1_10collective13CollectiveMmaINS1_34MainloopSm90TmaGmmaWarpSpecializedILi2ENS5_IJNS4_1CILi2EEENSA_ILi4EEENSA_ILi1EEEEEENS1_35KernelTmaWarpSpecializedCooperativeEEENS5_IJNSA_ILi256EEENSA_ILi128EEENSA_ILi64EEEEEENS_10tfloat32_tENS5_IJlSD_lEEESL_SM_NS4_8TiledMMAINS4_8MMA_AtomIJNS4_4SM904GMMA30MMA_64x128x8_F32TF32TF32_SS_TNILNSQ_7ScaleInE1ELSS_1EEEEEENS4_6LayoutINS5_IJSB_SD_SD_EEENS5_IJSD_NSA_ILi0EEESX_EEEEENS5_IJNS4_10UnderscoreES10_S10_EEEEENS4_23SM90_TMA_LOAD_MULTICASTENS4_14ComposedLayoutINS4_7SwizzleILi3ELi4ELi3EEENS4_18smem_ptr_flag_bitsILi32EEENSV_INS5_IJNSA_ILi8EEENSA_ILi32EEEEEENS5_IJS1A_SD_EEEEEEEvNS4_8identityES13_S1E_vS1F_EENS_8epilogue10collective6detail29Sm90TmaWarpSpecializedAdapterINS1I_15DefaultEpilogueISL_SM_SM_NS1H_6thread17LinearCombinationISL_Li1EffLNS1M_9ScaleType4KindE0ELNS_15FloatRoundStyleE2ESL_EENS1_15EpilogueDefaultEEEEEvvEEEEvNT_6ParamsE --------------------------
	.section	.nv.info._ZN7cutlass13device_kernelINS_4gemm6kernel13GemmUniversalIN4cute5tupleIJiiiiEEENS1_10collective13CollectiveMmaINS1_34MainloopSm90TmaGmmaWarpSpecializedILi2ENS5_IJNS4_1CILi2EEENSA_ILi4EEENSA_ILi1EEEEEENS1_35KernelTmaWarpSpecializedCooperativeEEENS5_IJNSA_ILi256EEENSA_ILi128EEENSA_ILi64EEEEEENS_10tfloat32_tENS5_IJlSD_lEEESL_SM_NS4_8TiledMMAINS4_8MMA_AtomIJNS4_4SM904GMMA30MMA_64x128x8_F32TF32TF32_SS_TNILNSQ_7ScaleInE1ELSS_1EEEEEENS4_6LayoutINS5_IJSB_SD_SD_EEENS5_IJSD_NSA_ILi0EEESX_EEEEENS5_IJNS4_10UnderscoreES10_S10_EEEEENS4_23SM90_TMA_LOAD_MULTICASTENS4_14ComposedLayoutINS4_7SwizzleILi3ELi4ELi3EEENS4_18smem_ptr_flag_bitsILi32EEENSV_INS5_IJNSA_ILi8EEENSA_ILi32EEEEEENS5_IJS1A_SD_EEEEEEEvNS4_8identityES13_S1E_vS1F_EENS_8epilogue10collective6detail29Sm90TmaWarpSpecializedAdapterINS1I_15DefaultEpilogueISL_SM_SM_NS1H_6thread17LinearCombinationISL_Li1EffLNS1M_9ScaleType4KindE0ELNS_15FloatRoundStyleE2ESL_EENS1_15EpilogueDefaultEEEEEvvEEEEvNT_6ParamsE,"",@"SHT_CUDA_INFO"
	.sectionflags	@""
	.align	4


	//----- nvinfo : EIATTR_CUDA_API_VERSION
	.align		4
        /*0000*/ 	.byte	0x04, 0x37
        /*0002*/ 	.short	(.L_21 - .L_20)
.L_20:
        /*0004*/ 	.word	0x00000082


	//----- nvinfo : EIATTR_KPARAM_INFO
	.align		4
.L_21:
        /*0008*/ 	.byte	0x04, 0x17
        /*000a*/ 	.short	(.L_23 - .L_22)
.L_22:
        /*000c*/ 	.word	0x00000000
        /*0010*/ 	.short	0x0000
        /*0012*/ 	.short	0x0070
        /*0014*/ 	.byte	0x00, 0xf0, 0x01, 0x10


	//----- nvinfo : EIATTR_SPARSE_MMA_MASK
	.align		4
.L_23:
        /*0018*/ 	.byte	0x03, 0x50
        /*001a*/ 	.short	0x0000


	//----- nvinfo : EIATTR_MAXREG_COUNT
	.align		4
        /*001c*/ 	.byte	0x03, 0x1b
        /*001e*/ 	.short	0x00a8


	//----- nvinfo : EIATTR_NUM_BARRIERS
	.align		4
        /*0020*/ 	.byte	0x02, 0x4c
        /*0022*/ 	.byte	0x01
	.zero		1


	//----- nvinfo : EIATTR_EXTERNS
	.align		4
        /*0024*/ 	.byte	0x04, 0x0f
        /*0026*/ 	.short	(.L_25 - .L_24)


	//   ....[0]....
	.align		4
.L_24:
        /*0028*/ 	.word	index@(__assertfail)


	//----- nvinfo : EIATTR_MERCURY_ISA_VERSION
	.align		4
.L_25:
        /*002c*/ 	.byte	0x03, 0x5f
        /*002e*/ 	.short	0x0101


	//----- nvinfo : EIATTR_INT_WARP_WIDE_INSTR_OFFSETS
	.align		4
        /*0030*/ 	.byte	0x04, 0x31
        /*0032*/ 	.short	(.L_27 - .L_26)


	//   ....[0]....
.L_26:
        /*0034*/ 	.word	0x00000440


	//   ....[1]....
        /*0038*/ 	.word	0x00000470


	//   ....[2]....
        /*003c*/ 	.word	0x00000630


	//   ....[3]....
        /*0040*/ 	.word	0x00002520


	//----- nvinfo : EIATTR_COOP_GROUP_MASK_REGIDS
	.align		4
.L_27:
        /*0044*/ 	.byte	0x04, 0x29
        /*0046*/ 	.short	(.L_29 - .L_28)


	//   ....[0]....
.L_28:
        /*0048*/ 	.word	0xffffffff


	//   ....[1]....
        /*004c*/ 	.word	0xffffffff


	//   ....[2]....
        /*0050*/ 	.word	0xffffffff


	//   ....[3]....
        /*0054*/ 	.word	0xffffffff


	//   ....[4]....
        /*0058*/ 	.word	0xffffffff


	//   ....[5]....
        /*005c*/ 	.word	0xffffffff


	//----- nvinfo : EIATTR_COOP_GROUP_INSTR_OFFSETS
	.align		4
.L_29:
        /*0060*/ 	.byte	0x04, 0x28
        /*0062*/ 	.short	(.L_31 - .L_30)


	//   ....[0]....
.L_30:
        /*0064*/ 	.word	0x00000060


	//   ....[1]....
        /*0068*/ 	.word	0x00000070


	//   ....[2]....
        /*006c*/ 	.word	0x00000130


	//   ....[3]....
        /*0070*/ 	.word	0x00000290


	//   ....[4]....
        /*0074*/ 	.word	0x000007b0


	//   ....[5]....
        /*0078*/ 	.word	0x00001200


	//----- nvinfo : EIATTR_REG_RECONFIG
	.align		4
.L_31:
        /*007c*/ 	.byte	0x01, 0x54
	.zero		2


	//----- nvinfo : EIATTR_SYSCALL_OFFSETS
	.align		4
        /*0080*/ 	.byte	0x04, 0x46
        /*0082*/ 	.short	(.L_33 - .L_32)


	//   ....[0]....
.L_32:
        /*0084*/ 	.word	0x000013c0


	//----- nvinfo : EIATTR_MBARRIER_INSTR_OFFSETS
	.align		4
.L_33:
        /*0088*/ 	.byte	0x04, 0x39
        /*008a*/ 	.short	(.L_35 - .L_34)


	//   ....[0]....
.L_34:
        /*008c*/ 	.word	0x00000230
        /*0090*/ 	.word	0x000000ff
        /*0094*/ 	.word	0x00000000
        /*0098*/ 	.short	0x0100
        /*009a*/ 	.byte	0x08
	.zero		1


	//   ....[1]....
        /*009c*/ 	.word	0x00000240
        /*00a0*/ 	.word	0x000000ff
        /*00a4*/ 	.word	0x00000010
        /*00a8*/ 	.short	0x0100
        /*00aa*/ 	.byte	0x08
	.zero		1


	//   ....[2]....
        /*00ac*/ 	.word	0x00000250
        /*00b0*/ 	.word	0x000000ff
        /*00b4*/ 	.word	0x00000008
        /*00b8*/ 	.short	0x0100
        /*00ba*/ 	.byte	0x08
	.zero		1


	//   ....[3]....
        /*00bc*/ 	.word	0x00000260
        /*00c0*/ 	.word	0x000000ff
        /*00c4*/ 	.word	0x00000018
        /*00c8*/ 	.short	0x0100
        /*00ca*/ 	.byte	0x08
	.zero		1


	//   ....[4]....
        /*00cc*/ 	.word	0x000006b0
        /*00d0*/ 	.word	0x000000ff
        /*00d4*/ 	.word	0x00000030
        /*00d8*/ 	.short	0x0100
        /*00da*/ 	.byte	0x06
	.zero		1


	//   ....[5]....
        /*00dc*/ 	.word	0x00000740
        /*00e0*/ 	.word	0x000000ff
        /*00e4*/ 	.word	0x00000038
        /*00e8*/ 	.short	0x0100
        /*00ea*/ 	.byte	0x06
	.zero		1


	//   ....[6]....
        /*00ec*/ 	.word	0x00001480
        /*00f0*/ 	.word	0x00000003
        /*00f4*/ 	.word	0x00000000
        /*00f8*/ 	.short	0x010a
        /*00fa*/ 	.byte	0x3f
	.zero		1


	//   ....[7]....
        /*00fc*/ 	.word	0x000014c0
        /*0100*/ 	.word	0x00000003
        /*0104*/ 	.word	0x00000000
        /*0108*/ 	.short	0x010a
        /*010a*/ 	.byte	0x3f
	.zero		1


	//   ....[8]....
        /*010c*/ 	.word	0x00001ce0
        /*0110*/ 	.word	0x00000005
        /*0114*/ 	.word	0x00000000
        /*0118*/ 	.short	0x010a
        /*011a*/ 	.byte	0x3f
	.zero		1


	//   ....[9]....
        /*011c*/ 	.word	0x00001d20
        /*0120*/ 	.word	0x00000005
        /*0124*/ 	.word	0x00000000
        /*0128*/ 	.short	0x010a
        /*012a*/ 	.byte	0x3f
	.zero		1


	//   ....[10]....
        /*012c*/ 	.word	0x000023c0
        /*0130*/ 	.word	0x00000005
        /*0134*/ 	.word	0x00000000
        /*0138*/ 	.short	0x0101
        /*013a*/ 	.byte	0x3f
	.zero		1


	//   ....[11]....
        /*013c*/ 	.word	0x000025a0
        /*0140*/ 	.word	0x00000003
        /*0144*/ 	.word	0x00000000
        /*0148*/ 	.short	0x0101
        /*014a*/ 	.byte	0x3f
	.zero		1


	//   ....[12]....
        /*014c*/ 	.word	0x0000ba90
        /*0150*/ 	.word	0x00000014
        /*0154*/ 	.word	0x00000010
        /*0158*/ 	.short	0x010a
        /*015a*/ 	.byte	0x3f
	.zero		1


	//   ....[13]....
        /*015c*/ 	.word	0x0000bf30
        /*0160*/ 	.word	0x00000004
        /*0164*/ 	.word	0x00000038
        /*0168*/ 	.short	0x0101
        /*016a*/ 	.byte	0x3f
	.zero		1


	//   ....[14]....
        /*016c*/ 	.word	0x0000c640
        /*0170*/ 	.word	0x00000005
        /*0174*/ 	.word	0x00000000
        /*0178*/ 	.short	0x010a
        /*017a*/ 	.byte	0x3f
	.zero		1


	//   ....[15]....
        /*017c*/ 	.word	0x0000c6c0
        /*0180*/ 	.word	0x00000009
        /*0184*/ 	.word	0x00000000
        /*0188*/ 	.short	0x010a
        /*018a*/ 	.byte	0x3f
	.zero		1


	//   ....[16]....
        /*018c*/ 	.word	0x0000c720
        /*0190*/ 	.word	0x00000003
        /*0194*/ 	.word	0x00000000
        /*0198*/ 	.short	0x010a
        /*019a*/ 	.byte	0x3f
	.zero		1


	//   ....[17]....
        /*019c*/ 	.word	0x0000c770
        /*01a0*/ 	.word	0x00000005
        /*01a4*/ 	.word	0x00000000
        /*01a8*/ 	.short	0x010a
        /*01aa*/ 	.byte	0x3f
	.zero		1


	//   ....[18]....
        /*01ac*/ 	.word	0x0000c840
        /*01b0*/ 	.word	0x00000014
        /*01b4*/ 	.word	0x00000010
        /*01b8*/ 	.short	0x010a
        /*01ba*/ 	.byte	0x3f
	.zero		1


	//   ....[19]....
        /*01bc*/ 	.word	0x0000c910
        /*01c0*/ 	.word	0x00000005
        /*01c4*/ 	.word	0x00000000
        /*01c8*/ 	.short	0x010a
        /*01ca*/ 	.byte	0x3f
	.zero		1


	//----- nvinfo : EIATTR_NUM_MBARRIERS
	.align		4
.L_35:
        /*01cc*/ 	.byte	0x03, 0x38
        /*01ce*/ 	.short	0x0006


	//----- nvinfo : EIATTR_EXIT_INSTR_OFFSETS
	.align		4
        /*01d0*/ 	.byte	0x04, 0x1c
        /*01d2*/ 	.short	(.L_37 - .L_36)


	//   ....[0]....
.L_36:
        /*01d4*/ 	.word	0x00000910


	//   ....[1]....
        /*01d8*/ 	.word	0x00001130


	//   ....[2]....
        /*01dc*/ 	.word	0x0000b0c0


	//   ....[3]....
        /*01e0*/ 	.word	0x0000b620


	//   ....[4]....
        /*01e4*/ 	.word	0x0000c710


	//----- nvinfo : EIATTR_MAX_THREADS
	.align		4
.L_37:
        /*01e8*/ 	.byte	0x04, 0x05
        /*01ea*/ 	.short	(.L_39 - .L_38)
.L_38:
        /*01ec*/ 	.word	0x00000180
        /*01f0*/ 	.word	0x00000001
        /*01f4*/ 	.word	0x00000001


	//----- nvinfo : EIATTR_CRS_STACK_SIZE
	.align		4
.L_39:
        /*01f8*/ 	.byte	0x04, 0x1e
        /*01fa*/ 	.short	(.L_41 - .L_40)
.L_40:
        /*01fc*/ 	.word	0x00000000


	//----- nvinfo : EIATTR_CBANK_PARAM_SIZE
	.align		4
.L_41:
        /*0200*/ 	.byte	0x03, 0x19
        /*0202*/ 	.short	0x0470


	//----- nvinfo : EIATTR_PARAM_CBANK
	.align		4
        /*0204*/ 	.byte	0x04, 0x0a
        /*0206*/ 	.short	(.L_43 - .L_42)
	.align		4
.L_42:
        /*0208*/ 	.word	index@(.nv.constant0._ZN7cutlass13device_kernelINS_4gemm6kernel13GemmUniversalIN4cute5tupleIJiiiiEEENS1_10collective13CollectiveMmaINS1_34MainloopSm90TmaGmmaWarpSpecializedILi2ENS5_IJNS4_1CILi2EEENSA_ILi4EEENSA_ILi1EEEEEENS1_35KernelTmaWarpSpecializedCooperativeEEENS5_IJNSA_ILi256EEENSA_ILi128EEENSA_ILi64EEEEEENS_10tfloat32_tENS5_IJlSD_lEEESL_SM_NS4_8TiledMMAINS4_8MMA_AtomIJNS4_4SM904GMMA30MMA_64x128x8_F32TF32TF32_SS_TNILNSQ_7ScaleInE1ELSS_1EEEEEENS4_6LayoutINS5_IJSB_SD_SD_EEENS5_IJSD_NSA_ILi0EEESX_EEEEENS5_IJNS4_10UnderscoreES10_S10_EEEEENS4_23SM90_TMA_LOAD_MULTICASTENS4_14ComposedLayoutINS4_7SwizzleILi3ELi4ELi3EEENS4_18smem_ptr_flag_bitsILi32EEENSV_INS5_IJNSA_ILi8EEENSA_ILi32EEEEEENS5_IJS1A_SD_EEEEEEEvNS4_8identityES13_S1E_vS1F_EENS_8epilogue10collective6detail29Sm90TmaWarpSpecializedAdapterINS1I_15DefaultEpilogueISL_SM_SM_NS1H_6thread17LinearCombinationISL_Li1EffLNS1M_9ScaleType4KindE0ELNS_15FloatRoundStyleE2ESL_EENS1_15EpilogueDefaultEEEEEvvEEEEvNT_6ParamsE)
        /*020c*/ 	.short	0x0210
        /*020e*/ 	.short	0x0470


	//----- nvinfo : EIATTR_SW_WAR
	.align		4
.L_43:
        /*0210*/ 	.byte	0x04, 0x36
        /*0212*/ 	.short	(.L_45 - .L_44)
.L_44:
        /*0214*/ 	.word	0x00000008
.L_45:


//--------------------- .nv.callgraph             --------------------------
	.section	.nv.callgraph,"",@"SHT_CUDA_CALLGRAPH"
	.align	4
	.sectionentsize	8
	.align		4
        /*0000*/ 	.word	0x00000000
	.align		4
        /*0004*/ 	.word	0xffffffff
	.align		4
        /*0008*/ 	.word	index@(_ZN7cutlass13device_kernelINS_4gemm6kernel13GemmUniversalIN4cute5tupleIJiiiiEEENS1_10collective13CollectiveMmaINS1_34MainloopSm90TmaGmmaWarpSpecializedILi2ENS5_IJNS4_1CILi2EEENSA_ILi4EEENSA_ILi1EEEEEENS1_35KernelTmaWarpSpecializedCooperativeEEENS5_IJNSA_ILi256EEENSA_ILi128EEENSA_ILi64EEEEEENS_10tfloat32_tENS5_IJlSD_lEEESL_SM_NS4_8TiledMMAINS4_8MMA_AtomIJNS4_4SM904GMMA30MMA_64x128x8_F32TF32TF32_SS_TNILNSQ_7ScaleInE1ELSS_1EEEEEENS4_6LayoutINS5_IJSB_SD_SD_EEENS5_IJSD_NSA_ILi0EEESX_EEEEENS5_IJNS4_10UnderscoreES10_S10_EEEEENS4_23SM90_TMA_LOAD_MULTICASTENS4_14ComposedLayoutINS4_7SwizzleILi3ELi4ELi3EEENS4_18smem_ptr_flag_bitsILi32EEENSV_INS5_IJNSA_ILi8EEENSA_ILi32EEEEEENS5_IJS1A_SD_EEEEEEEvNS4_8identityES13_S1E_vS1F_EENS_8epilogue10collective6detail29Sm90TmaWarpSpecializedAdapterINS1I_15DefaultEpilogueISL_SM_SM_NS1H_6thread17LinearCombinationISL_Li1EffLNS1M_9ScaleType4KindE0ELNS_15FloatRoundStyleE2ESL_EENS1_15EpilogueDefaultEEEEEvvEEEEvNT_6ParamsE)
	.align		4
        /*000c*/ 	.word	index@(__assertfail)
	.align		4
        /*0010*/ 	.word	0x00000000
	.align		4
        /*0014*/ 	.word	0xfffffffe
	.align		4
        /*0018*/ 	.word	0x00000000
	.align		4
        /*001c*/ 	.word	0xfffffffd
	.align		4
        /*0020*/ 	.word	0x00000000
	.align		4
        /*0024*/ 	.word	0xfffffffc


//--------------------- .nv.constant4             --------------------------
	.section	.nv.constant4,"a",@progbits
	.align	8
	.align		8
.nv.constant4:
        /*0000*/ 	.dword	__assertfail
	.align		8
        /*0008*/ 	.dword	__unnamed_1
	.align		8
        /*0010*/ 	.dword	_ZN40_INTERNAL_dce4b6f0_4_k_cu_8dd16c50_215054cuda3std3__45__cpo5beginE
	.align		8
        /*0018*/ 	.dword	_ZN40_INTERNAL_dce4b6f0_4_k_cu_8dd16c50_215054cuda3std3__45__cpo3endE
	.align		8
        /*0020*/ 	.dword	_ZN40_INTERNAL_dce4b6f0_4_k_cu_8dd16c50_215054cuda3std3__45__cpo6cbeginE
	.align		8
        /*0028*/ 	.dword	_ZN40_INTERNAL_dce4b6f0_4_k_cu_8dd16c50_215054cuda3std3__45__cpo4cendE
	.align		8
        /*0030*/ 	.dword	_ZN40_INTERNAL_dce4b6f0_4_k_cu_8dd16c50_215054cuda3std3__442_GLOBAL__N__dce4b6f0_4_k_cu_8dd16c50_215056ignoreE
	.align		8
        /*0038*/ 	.dword	_ZN40_INTERNAL_dce4b6f0_4_k_cu_8dd16c50_215054cuda3std3__419piecewise_constructE
	.align		8
        /*0040*/ 	.dword	_ZN40_INTERNAL_dce4b6f0_4_k_cu_8dd16c50_215054cuda3std3__48in_placeE
	.align		8
        /*0048*/ 	.dword	_ZN40_INTERNAL_dce4b6f0_4_k_cu_8dd16c50_215054cuda3std6ranges3__45__cpo4swapE
	.align		8
        /*0050*/ 	.dword	_ZN40_INTERNAL_dce4b6f0_4_k_cu_8dd16c50_215054cuda3std6ranges3__45__cpo9iter_moveE
	.align		8
        /*0058*/ 	.dword	_ZN40_INTERNAL_dce4b6f0_4_k_cu_8dd16c50_215054cute7productE
	.align		8
        /*0060*/ 	.dword	_ZN40_INTERNAL_dce4b6f0_4_k_cu_8dd16c50_215054cute1_E
	.align		8
        /*0068*/ 	.dword	$str$22
	.align		8
        /*0070*/ 	.dword	$str$23


//--------------------- .text._ZN7cutlass13device_kernelINS_4gemm6kernel13GemmUniversalIN4cute5tupleIJiiiiEEENS1_10collective13CollectiveMmaINS1_34MainloopSm90TmaGmmaWarpSpecializedILi2ENS5_IJNS4_1CILi2EEENSA_ILi4EEENSA_ILi1EEEEEENS1_35KernelTmaWarpSpecializedCooperativeEEENS5_IJNSA_ILi256EEENSA_ILi128EEENSA_ILi64EEEEEENS_10tfloat32_tENS5_IJlSD_lEEESL_SM_NS4_8TiledMMAINS4_8MMA_AtomIJNS4_4SM904GMMA30MMA_64x128x8_F32TF32TF32_SS_TNILNSQ_7ScaleInE1ELSS_1EEEEEENS4_6LayoutINS5_IJSB_SD_SD_EEENS5_IJSD_NSA_ILi0EEESX_EEEEENS5_IJNS4_10UnderscoreES10_S10_EEEEENS4_23SM90_TMA_LOAD_MULTICASTENS4_14ComposedLayoutINS4_7SwizzleILi3ELi4ELi3EEENS4_18smem_ptr_flag_bitsILi32EEENSV_INS5_IJNSA_ILi8EEENSA_ILi32EEEEEENS5_IJS1A_SD_EEEEEEEvNS4_8identityES13_S1E_vS1F_EENS_8epilogue10collective6detail29Sm90TmaWarpSpecializedAdapterINS1I_15DefaultEpilogueISL_SM_SM_NS1H_6thread17LinearCombinationISL_Li1EffLNS1M_9ScaleType4KindE0ELNS_15FloatRoundStyleE2ESL_EENS1_15EpilogueDefaultEEEEEvvEEEEvNT_6ParamsE --------------------------
	.section	.text._ZN7cutlass13device_kernelINS_4gemm6kernel13GemmUniversalIN4cute5tupleIJiiiiEEENS1_10collective13CollectiveMmaINS1_34MainloopSm90TmaGmmaWarpSpecializedILi2ENS5_IJNS4_1CILi2EEENSA_ILi4EEENSA_ILi1EEEEEENS1_35KernelTmaWarpSpecializedCooperativeEEENS5_IJNSA_ILi256EEENSA_ILi128EEENSA_ILi64EEEEEENS_10tfloat32_tENS5_IJlSD_lEEESL_SM_NS4_8TiledMMAINS4_8MMA_AtomIJNS4_4SM904GMMA30MMA_64x128x8_F32TF32TF32_SS_TNILNSQ_7ScaleInE1ELSS_1EEEEEENS4_6LayoutINS5_IJSB_SD_SD_EEENS5_IJSD_NSA_ILi0EEESX_EEEEENS5_IJNS4_10UnderscoreES10_S10_EEEEENS4_23SM90_TMA_LOAD_MULTICASTENS4_14ComposedLayoutINS4_7SwizzleILi3ELi4ELi3EEENS4_18smem_ptr_flag_bitsILi32EEENSV_INS5_IJNSA_ILi8EEENSA_ILi32EEEEEENS5_IJS1A_SD_EEEEEEEvNS4_8identityES13_S1E_vS1F_EENS_8epilogue10collective6detail29Sm90TmaWarpSpecializedAdapterINS1I_15DefaultEpilogueISL_SM_SM_NS1H_6thread17LinearCombinationISL_Li1EffLNS1M_9ScaleType4KindE0ELNS_15FloatRoundStyleE2ESL_EENS1_15EpilogueDefaultEEEEEvvEEEEvNT_6ParamsE,"ax",@progbits
	.align	128
.text._ZN7cutlass13device_kernelINS_4gemm6kernel13GemmUniversalIN4cute5tupleIJiiiiEEENS1_10collective13CollectiveMmaINS1_34MainloopSm90TmaGmmaWarpSpecializedILi2ENS5_IJNS4_1CILi2EEENSA_ILi4EEENSA_ILi1EEEEEENS1_35KernelTmaWarpSpecializedCooperativeEEENS5_IJNSA_ILi256EEENSA_ILi128EEENSA_ILi64EEEEEENS_10tfloat32_tENS5_IJlSD_lEEESL_SM_NS4_8TiledMMAINS4_8MMA_AtomIJNS4_4SM904GMMA30MMA_64x128x8_F32TF32TF32_SS_TNILNSQ_7ScaleInE1ELSS_1EEEEEENS4_6LayoutINS5_IJSB_SD_SD_EEENS5_IJSD_NSA_ILi0EEESX_EEEEENS5_IJNS4_10UnderscoreES10_S10_EEEEENS4_23SM90_TMA_LOAD_MULTICASTENS4_14ComposedLayoutINS4_7SwizzleILi3ELi4ELi3EEENS4_18smem_ptr_flag_bitsILi32EEENSV_INS5_IJNSA_ILi8EEENSA_ILi32EEEEEENS5_IJS1A_SD_EEEEEEEvNS4_8identityES13_S1E_vS1F_EENS_8epilogue10collective6detail29Sm90TmaWarpSpecializedAdapterINS1I_15DefaultEpilogueISL_SM_SM_NS1H_6thread17LinearCombinationISL_Li1EffLNS1M_9ScaleType4KindE0ELNS_15FloatRoundStyleE2ESL_EENS1_15EpilogueDefaultEEEEEvvEEEEvNT_6ParamsE:
        .type           _ZN7cutlass13device_kernelINS_4gemm6kernel13GemmUniversalIN4cute5tupleIJiiiiEEENS1_10collective13CollectiveMmaINS1_34MainloopSm90TmaGmmaWarpSpecializedILi2ENS5_IJNS4_1CILi2EEENSA_ILi4EEENSA_ILi1EEEEEENS1_35KernelTmaWarpSpecializedCooperativeEEENS5_IJNSA_ILi256EEENSA_ILi128EEENSA_ILi64EEEEEENS_10tfloat32_tENS5_IJlSD_lEEESL_SM_NS4_8TiledMMAINS4_8MMA_AtomIJNS4_4SM904GMMA30MMA_64x128x8_F32TF32TF32_SS_TNILNSQ_7ScaleInE1ELSS_1EEEEEENS4_6LayoutINS5_IJSB_SD_SD_EEENS5_IJSD_NSA_ILi0EEESX_EEEEENS5_IJNS4_10UnderscoreES10_S10_EEEEENS4_23SM90_TMA_LOAD_MULTICASTENS4_14ComposedLayoutINS4_7SwizzleILi3ELi4ELi3EEENS4_18smem_ptr_flag_bitsILi32EEENSV_INS5_IJNSA_ILi8EEENSA_ILi32EEEEEENS5_IJS1A_SD_EEEEEEEvNS4_8identityES13_S1E_vS1F_EENS_8epilogue10collective6detail29Sm90TmaWarpSpecializedAdapterINS1I_15DefaultEpilogueISL_SM_SM_NS1H_6thread17LinearCombinationISL_Li1EffLNS1M_9ScaleType4KindE0ELNS_15FloatRoundStyleE2ESL_EENS1_15EpilogueDefaultEEEEEvvEEEEvNT_6ParamsE,@function
        .size           _ZN7cutlass13device_kernelINS_4gemm6kernel13GemmUniversalIN4cute5tupleIJiiiiEEENS1_10collective13CollectiveMmaINS1_34MainloopSm90TmaGmmaWarpSpecializedILi2ENS5_IJNS4_1CILi2EEENSA_ILi4EEENSA_ILi1EEEEEENS1_35KernelTmaWarpSpecializedCooperativeEEENS5_IJNSA_ILi256EEENSA_ILi128EEENSA_ILi64EEEEEENS_10tfloat32_tENS5_IJlSD_lEEESL_SM_NS4_8TiledMMAINS4_8MMA_AtomIJNS4_4SM904GMMA30MMA_64x128x8_F32TF32TF32_SS_TNILNSQ_7ScaleInE1ELSS_1EEEEEENS4_6LayoutINS5_IJSB_SD_SD_EEENS5_IJSD_NSA_ILi0EEESX_EEEEENS5_IJNS4_10UnderscoreES10_S10_EEEEENS4_23SM90_TMA_LOAD_MULTICASTENS4_14ComposedLayoutINS4_7SwizzleILi3ELi4ELi3EEENS4_18smem_ptr_flag_bitsILi32EEENSV_INS5_IJNSA_ILi8EEENSA_ILi32EEEEEENS5_IJS1A_SD_EEEEEEEvNS4_8identityES13_S1E_vS1F_EENS_8epilogue10collective6detail29Sm90TmaWarpSpecializedAdapterINS1I_15DefaultEpilogueISL_SM_SM_NS1H_6thread17LinearCombinationISL_Li1EffLNS1M_9ScaleType4KindE0ELNS_15FloatRoundStyleE2ESL_EENS1_15EpilogueDefaultEEEEEvvEEEEvNT_6ParamsE,(.L_x_319 - _ZN7cutlass13device_kernelINS_4gemm6kernel13GemmUniversalIN4cute5tupleIJiiiiEEENS1_10collective13CollectiveMmaINS1_34MainloopSm90TmaGmmaWarpSpecializedILi2ENS5_IJNS4_1CILi2EEENSA_ILi4EEENSA_ILi1EEEEEENS1_35KernelTmaWarpSpecializedCooperativeEEENS5_IJNSA_ILi256EEENSA_ILi128EEENSA_ILi64EEEEEENS_10tfloat32_tENS5_IJlSD_lEEESL_SM_NS4_8TiledMMAINS4_8MMA_AtomIJNS4_4SM904GMMA30MMA_64x128x8_F32TF32TF32_SS_TNILNSQ_7ScaleInE1ELSS_1EEEEEENS4_6LayoutINS5_IJSB_SD_SD_EEENS5_IJSD_NSA_ILi0EEESX_EEEEENS5_IJNS4_10UnderscoreES10_S10_EEEEENS4_23SM90_TMA_LOAD_MULTICASTENS4_14ComposedLayoutINS4_7SwizzleILi3ELi4ELi3EEENS4_18smem_ptr_flag_bitsILi32EEENSV_INS5_IJNSA_ILi8EEENSA_ILi32EEEEEENS5_IJS1A_SD_EEEEEEEvNS4_8identityES13_S1E_vS1F_EENS_8epilogue10collective6detail29Sm90TmaWarpSpecializedAdapterINS1I_15DefaultEpilogueISL_SM_SM_NS1H_6thread17LinearCombinationISL_Li1EffLNS1M_9ScaleType4KindE0ELNS_15FloatRoundStyleE2ESL_EENS1_15EpilogueDefaultEEEEEvvEEEEvNT_6ParamsE)
        .other          _ZN7cutlass13device_kernelINS_4gemm6kernel13GemmUniversalIN4cute5tupleIJiiiiEEENS1_10collective13CollectiveMmaINS1_34MainloopSm90TmaGmmaWarpSpecializedILi2ENS5_IJNS4_1CILi2EEENSA_ILi4EEENSA_ILi1EEEEEENS1_35KernelTmaWarpSpecializedCooperativeEEENS5_IJNSA_ILi256EEENSA_ILi128EEENSA_ILi64EEEEEENS_10tfloat32_tENS5_IJlSD_lEEESL_SM_NS4_8TiledMMAINS4_8MMA_AtomIJNS4_4SM904GMMA30MMA_64x128x8_F32TF32TF32_SS_TNILNSQ_7ScaleInE1ELSS_1EEEEEENS4_6LayoutINS5_IJSB_SD_SD_EEENS5_IJSD_NSA_ILi0EEESX_EEEEENS5_IJNS4_10UnderscoreES10_S10_EEEEENS4_23SM90_TMA_LOAD_MULTICASTENS4_14ComposedLayoutINS4_7SwizzleILi3ELi4ELi3EEENS4_18smem_ptr_flag_bitsILi32EEENSV_INS5_IJNSA_ILi8EEENSA_ILi32EEEEEENS5_IJS1A_SD_EEEEEEEvNS4_8identityES13_S1E_vS1F_EENS_8epilogue10collective6detail29Sm90TmaWarpSpecializedAdapterINS1I_15DefaultEpilogueISL_SM_SM_NS1H_6thread17LinearCombinationISL_Li1EffLNS1M_9ScaleType4KindE0ELNS_15FloatRoundStyleE2ESL_EENS1_15EpilogueDefaultEEEEEvvEEEEvNT_6ParamsE,@"STO_CUDA_ENTRY STV_DEFAULT"
_ZN7cutlass13device_kernelINS_4gemm6kernel13GemmUniversalIN4cute5tupleIJiiiiEEENS1_10collective13CollectiveMmaINS1_34MainloopSm90TmaGmmaWarpSpecializedILi2ENS5_IJNS4_1CILi2EEENSA_ILi4EEENSA_ILi1EEEEEENS1_35KernelTmaWarpSpecializedCooperativeEEENS5_IJNSA_ILi256EEENSA_ILi128EEENSA_ILi64EEEEEENS_10tfloat32_tENS5_IJlSD_lEEESL_SM_NS4_8TiledMMAINS4_8MMA_AtomIJNS4_4SM904GMMA30MMA_64x128x8_F32TF32TF32_SS_TNILNSQ_7ScaleInE1ELSS_1EEEEEENS4_6LayoutINS5_IJSB_SD_SD_EEENS5_IJSD_NSA_ILi0EEESX_EEEEENS5_IJNS4_10UnderscoreES10_S10_EEEEENS4_23SM90_TMA_LOAD_MULTICASTENS4_14ComposedLayoutINS4_7SwizzleILi3ELi4ELi3EEENS4_18smem_ptr_flag_bitsILi32EEENSV_INS5_IJNSA_ILi8EEENSA_ILi32EEEEEENS5_IJS1A_SD_EEEEEEEvNS4_8identityES13_S1E_vS1F_EENS_8epilogue10collective6detail29Sm90TmaWarpSpecializedAdapterINS1I_15DefaultEpilogueISL_SM_SM_NS1H_6thread17LinearCombinationISL_Li1EffLNS1M_9ScaleType4KindE0ELNS_15FloatRoundStyleE2ESL_EENS1_15EpilogueDefaultEEEEEvvEEEEvNT_6ParamsE:
[----:B------:R-:W0:Y:S01]  /*0000*/  LDC R1, c[0x0][0x28] ;  /* 0x00000a00ff017b82 */ /* 0x000e220000000800 */
[----:B------:R-:W1:Y:S01]  /*0010*/  S2R R18, SR_TID.X ;  /* 0x0000000000127919 */ /* 0x000e620000002100 */
[----:B------:R-:W-:Y:S01]  /*0020*/  ELECT P0, URZ, PT ;  /* 0x00000000003f782f */ /* 0x000fe20003800000 */
[----:B------:R-:W-:Y:S01]  /*0030*/  BSSY B0, `(.L_x_0) ;  /* 0x000000f000007945 */ /* 0x000fe20003800000 */
[--C-:B-1----:R-:W-:Y:S02]  /*0040*/  SHF.R.U32.HI R0, RZ, 0x5, R18.reuse ;  /* 0x00000005ff007819 */ /* 0x102fe40000011612 */
[----:B------:R-:W-:-:S03]  /*0050*/  SHF.R.U32.HI R3, RZ, 0x7, R18 ;  /* 0x00000007ff037819 */ /* 0x000fc60000011612 */
[----:B------:R-:W1:Y:S04]  /*0060*/  SHFL.IDX PT, R2, R0, RZ, 0x1f ;  /* 0x00001fff00027589 */ /* 0x000e6800000e0000 */
[----:B------:R2:W3:Y:S01]  /*0070*/  SHFL.IDX PT, R5, R3, RZ, 0x1f ;  /* 0x00001fff03057589 */ /* 0x0004e200000e0000 */
[----:B-1----:R-:W-:-:S13]  /*0080*/  ISETP.NE.OR P0, PT, R2, RZ, !P0 ;  /* 0x000000ff0200720c */ /* 0x002fda0004705670 */
[----:B0-23--:R-:W-:Y:S05]  /*0090*/  @P0 BRA `(.L_x_1) ;  /* 0x0000000000200947 */ /* 0x00dfea0003800000 */
[----:B------:R-:W-:Y:S02]  /*00a0*/  ULDC.64 UR4, c[0x0][0x198] ;  /* 0x0000660000047ab9 */ /* 0x000fe40000000a00 */
[----:B------:R-:W-:Y:S02]  /*00b0*/  UIADD3 UR6, UP0, UR4, 0xf0, URZ ;  /* 0x000000f004067890 */ /* 0x000fe4000ff1e03f */
[----:B------:R-:W-:Y:S02]  /*00c0*/  UIADD3 UR4, UP1, UR4, 0x1f0, URZ ;  /* 0x000001f004047890 */ /* 0x000fe4000ff3e03f */
[----:B------:R-:W-:Y:S02]  /*00d0*/  UIADD3.X UR7, URZ, UR5, URZ, UP0, !UPT ;  /* 0x000000053f077290 */ /* 0x000fe400087fe43f */
[----:B------:R-:W-:-:S07]  /*00e0*/  UIADD3.X UR5, URZ, UR5, URZ, UP1, !UPT ;  /* 0x000000053f057290 */ /* 0x000fce0008ffe43f */
[----:B------:R0:W-:Y:S02]  /*00f0*/  UTMACCTL.PF [UR6] ;  /* 0x00000000060079b9 */ /* 0x0001e40008040000 */
[----:B------:R0:W-:Y:S02]  /*0100*/  UTMACCTL.PF [UR4] ;  /* 0x00000000040079b9 */ /* 0x0001e40008040000 */
[----:B0-----:R-:W-:Y:S01]  /*0110*/  NOP ;  /* 0x0000000000007918 */ /* 0x001fe20000000000 */
.L_x_1:
[----:B------:R-:W-:Y:S05]  /*0120*/  BSYNC B0 ;  /* 0x0000000000007941 */ /* 0x000fea0003800000 */
.L_x_0:
[----:B------:R-:W0:Y:S02]  /*0130*/  SHFL.IDX PT, R3, R0, RZ, 0x1f ;  /* 0x00001fff00037589 */ /* 0x000e2400000e0000 */
[----:B0-----:R-:W-:-:S13]  /*0140*/  ISETP.NE.AND P0, PT, R3, RZ, PT ;  /* 0x000000ff0300720c */ /* 0x001fda0003f05270 */
[----:B------:R-:W-:Y:S05]  /*0150*/  @P0 BRA `(.L_x_2) ;  /* 0x0000000000480947 */ /* 0x000fea0003800000 */
[----:B------:R-:W0:Y:S01]  /*0160*/  S2UR UR8, SR_CgaCtaId ;  /* 0x00000000000879c3 */ /* 0x000e220000008800 */
[----:B------:R-:W-:Y:S01]  /*0170*/  UMOV UR4, 0x400 ;  /* 0x0000040000047882 */ /* 0x000fe20000000000 */
[----:B------:R-:W-:Y:S01]  /*0180*/  UMOV UR5, 0x1 ;  /* 0x0000000100057882 */ /* 0x000fe20000000000 */
[----:B------:R-:W-:Y:S01]  /*0190*/  UMOV UR6, 0xa ;  /* 0x0000000a00067882 */ /* 0x000fe20000000000 */
[----:B------:R-:W-:Y:S01]  /*01a0*/  ELECT P0, URZ, PT ;  /* 0x00000000003f782f */ /* 0x000fe20003800000 */
[----:B------:R-:W-:-:S04]  /*01b0*/  UIADD3 UR6, -UR6, 0x100000, URZ ;  /* 0x0010000006067890 */ /* 0x000fc8000fffe13f */
[----:B------:R-:W-:Y:S02]  /*01c0*/  USHF.L.U32 UR7, UR6, 0xb, URZ ;  /* 0x0000000b06077899 */ /* 0x000fe4000800063f */
[----:B------:R-:W-:Y:S02]  /*01d0*/  USHF.L.U32 UR6, UR6, 0x1, URZ ;  /* 0x0000000106067899 */ /* 0x000fe4000800063f */
[----:B0-----:R-:W-:Y:S02]  /*01e0*/  ULEA UR8, UR8, UR4, 0x18 ;  /* 0x0000000408087291 */ /* 0x001fe4000f8ec03f */
[----:B------:R-:W-:-:S04]  /*01f0*/  UIADD3 UR4, -UR5, 0x100000, URZ ;  /* 0x0010000005047890 */ /* 0x000fc8000fffe13f */
[----:B------:R-:W-:Y:S02]  /*0200*/  USHF.L.U32 UR5, UR4, 0xb, URZ ;  /* 0x0000000b04057899 */ /* 0x000fe4000800063f */
[----:B------:R-:W-:Y:S01]  /*0210*/  USHF.L.U32 UR4, UR4, 0x1, URZ ;  /* 0x0000000104047899 */ /* 0x000fe2000800063f */
[----:B------:R-:W0:Y:S11]  /*0220*/  FENCE.VIEW.ASYNC.S ;  /* 0x00000000000073c6 */ /* 0x000e360000000000 */
[----:B0-----:R0:W1:Y:S01]  /*0230*/  SYNCS.EXCH.64 URZ, [UR8], UR4 ;  /* 0x00000004083f75b2 */ /* 0x0010620008000100 */
[----:B------:R0:W2:Y:S01]  /*0240*/  SYNCS.EXCH.64 URZ, [UR8+0x10], UR6 ;  /* 0x00001006083f75b2 */ /* 0x0000a20008000100 */
[----:B------:R0:W3:Y:S01]  /*0250*/  SYNCS.EXCH.64 URZ, [UR8+0x8], UR4 ;  /* 0x00000804083f75b2 */ /* 0x0000e20008000100 */
[----:B------:R0:W4:Y:S01]  /*0260*/  SYNCS.EXCH.64 URZ, [UR8+0x18], UR6 ;  /* 0x00001806083f75b2 */ /* 0x0001220008000100 */
[----:B------:R-:W-:Y:S01]  /*0270*/  NOP ;  /* 0x0000000000007918 */ /* 0x000fe20000000000 */
.L_x_2:
[----:B------:R-:W-:Y:S01]  /*0280*/  SHF.R.S32.HI R7, RZ, 0x1f, R18 ;  /* 0x0000001fff077819 */ /* 0x000fe20000011412 */
[----:B------:R-:W5:Y:S01]  /*0290*/  SHFL.IDX PT, R0, R0, RZ, 0x1f ;  /* 0x00001fff00007589 */ /* 0x000f6200000e0000 */
[----:B0-----:R-:W0:Y:S01]  /*02a0*/  S2UR UR8, SR_CTAID.X ;  /* 0x00000000000879c3 */ /* 0x001e220000002500 */
[----:B------:R-:W-:Y:S02]  /*02b0*/  ELECT P0, URZ, PT ;  /* 0x00000000003f782f */ /* 0x000fe40003800000 */
[----:B------:R-:W-:Y:S01]  /*02c0*/  LEA.HI R7, R7, R18, RZ, 0x7 ;  /* 0x0000001207077211 */ /* 0x000fe200078f38ff */
[----:B------:R-:W1:Y:S01]  /*02d0*/  S2R R4, SR_CTAID.Y ;  /* 0x0000000000047919 */ /* 0x000e620000002600 */
[----:B------:R-:W-:Y:S01]  /*02e0*/  SHF.R.S32.HI R8, RZ, 0x1f, R3 ;  /* 0x0000001fff087819 */ /* 0x000fe20000011403 */
[----:B------:R-:W-:Y:S01]  /*02f0*/  ULDC UR4, c[0x0][0x150] ;  /* 0x0000540000047ab9 */ /* 0x000fe20000000800 */
[----:B------:R-:W-:Y:S01]  /*0300*/  LOP3.LUT R7, R7, 0xffffff80, RZ, 0xc0, !PT ;  /* 0xffffff8007077812 */ /* 0x000fe200078ec0ff */
[----:B------:R-:W-:Y:S01]  /*0310*/  NOP ;  /* 0x0000000000007918 */ /* 0x000fe20000000000 */
[----:B------:R-:W-:Y:S01]  /*0320*/  LEA.HI R8, R8, R3, RZ, 0x2 ;  /* 0x0000000308087211 */ /* 0x000fe200078f10ff */
[----:B------:R-:W2:Y:S01]  /*0330*/  LDC R10, c[0x0][0x144] ;  /* 0x00005100ff0a7b82 */ /* 0x000ea20000000800 */
[----:B------:R-:W-:Y:S01]  /*0340*/  NOP ;  /* 0x0000000000007918 */ /* 0x000fe20000000000 */
[----:B------:R-:W-:Y:S01]  /*0350*/  IMAD.IADD R6, R18, 0x1, -R7 ;  /* 0x0000000112067824 */ /* 0x000fe200078e0a07 */
[----:B------:R-:W-:Y:S01]  /*0360*/  LOP3.LUT R8, R8, 0x3ffffffc, RZ, 0xc0, !PT ;  /* 0x3ffffffc08087812 */ /* 0x000fe200078ec0ff */
[----:B------:R-:W-:Y:S01]  /*0370*/  IMAD.MOV.U32 R22, RZ, RZ, 0x1 ;  /* 0x00000001ff167424 */ /* 0x000fe200078e00ff */
[----:B------:R-:W-:-:S02]  /*0380*/  ISETP.NE.AND P3, PT, R5, RZ, PT ;  /* 0x000000ff0500720c */ /* 0x000fc40003f65270 */
[----:B------:R-:W-:Y:S01]  /*0390*/  SHF.R.S32.HI R7, RZ, 0x1f, R6 ;  /* 0x0000001fff077819 */ /* 0x000fe20000011406 */
[----:B------:R-:W-:Y:S01]  /*03a0*/  IMAD.IADD R8, R3, 0x1, -R8 ;  /* 0x0000000103087824 */ /* 0x000fe200078e0a08 */
[----:B------:R-:W3:Y:S02]  /*03b0*/  LDC R13, c[0x0][0x140] ;  /* 0x00005000ff0d7b82 */ /* 0x000ee40000000800 */
[----:B------:R-:W-:Y:S02]  /*03c0*/  LEA.HI R7, R7, R6, RZ, 0x3 ;  /* 0x0000000607077211 */ /* 0x000fe400078f18ff */
[----:B-----5:R-:W-:Y:S02]  /*03d0*/  ISETP.NE.OR P0, PT, R0, RZ, !P0 ;  /* 0x000000ff0000720c */ /* 0x020fe40004705670 */
[--C-:B------:R-:W-:Y:S02]  /*03e0*/  SHF.R.S32.HI R0, RZ, 0x3, R7.reuse ;  /* 0x00000003ff007819 */ /* 0x100fe40000011407 */
[----:B------:R-:W-:-:S02]  /*03f0*/  SHF.R.S32.HI R7, RZ, 0x1f, R7 ;  /* 0x0000001fff077819 */ /* 0x000fc40000011407 */
[----:B0-----:R-:W-:Y:S02]  /*0400*/  I2FP.F32.U32 R9, UR8 ;  /* 0x0000000800097c45 */ /* 0x001fe40008201000 */
[----:B------:R-:W-:-:S03]  /*0410*/  LEA.HI R7, R7, R0, RZ, 0x2 ;  /* 0x0000000007077211 */ /* 0x000fc600078f10ff */
[----:B------:R-:W-:Y:S01]  /*0420*/  FMUL R9, R9, UR4 ;  /* 0x0000000409097c20 */ /* 0x000fe20008400000 */
[----:B------:R-:W-:Y:S01]  /*0430*/  LOP3.LUT R7, R7, 0xfffffffc, RZ, 0xc0, !PT ;  /* 0xfffffffc07077812 */ /* 0x000fe200078ec0ff */
[----:B------:R-:W-:Y:S01]  /*0440*/  VOTEU.ALL UP0, P0 ;  /* 0x00000000003f7886 */ /* 0x000fe20000000000 */
[----:B-1----:R-:W-:Y:S01]  /*0450*/  I2FP.F32.U32 R3, R4 ;  /* 0x0000000400037245 */ /* 0x002fe20000201000 */
[----:B------:R-:W-:Y:S01]  /*0460*/  ULDC UR4, c[0x0][0x154] ;  /* 0x0000550000047ab9 */ /* 0x000fe20000000800 */
[----:B------:R-:W-:Y:S01]  /*0470*/  VOTEU.ALL UP1, P0 ;  /* 0x00000000003f7886 */ /* 0x000fe20000020000 */
[----:B------:R-:W0:Y:S01]  /*0480*/  F2I.U32.TRUNC.NTZ R9, R9 ;  /* 0x0000000900097305 */ /* 0x000e22000020f000 */
[----:B------:R-:W-:Y:S01]  /*0490*/  IMAD.IADD R7, R0, 0x1, -R7 ;  /* 0x0000000100077824 */ /* 0x000fe200078e0a07 */
[----:B------:R-:W1:Y:S01]  /*04a0*/  @!UP0 S2UR UR7, SR_CgaCtaId ;  /* 0x00000000000789c3 */ /* 0x000e620000008800 */
[----:B------:R-:W-:Y:S01]  /*04b0*/  FMUL R12, R3, UR4 ;  /* 0x00000004030c7c20 */ /* 0x000fe20008400000 */
[----:B------:R-:W-:Y:S01]  /*04c0*/  UMOV UR4, 0x20 ;  /* 0x0000002000047882 */ /* 0x000fe20000000000 */
[----:B------:R-:W-:Y:S01]  /*04d0*/  IMAD R8, R8, 0x4, R7 ;  /* 0x0000000408087824 */ /* 0x000fe200078e0207 */
[----:B------:R-:W-:Y:S01]  /*04e0*/  @!UP0 UMOV UR6, 0x400 ;  /* 0x0000040000068882 */ /* 0x000fe20000000000 */
[----:B------:R-:W-:-:S04]  /*04f0*/  @!UP0 UIADD3 UR4, -UR4, 0x100000, URZ ;  /* 0x0010000004048890 */ /* 0x000fc8000fffe13f */
[----:B------:R-:W-:Y:S02]  /*0500*/  @!UP0 USHF.L.U32 UR5, UR4, 0xb, URZ ;  /* 0x0000000b04058899 */ /* 0x000fe4000800063f */
[----:B------:R-:W-:Y:S01]  /*0510*/  @!UP0 USHF.L.U32 UR4, UR4, 0x1, URZ ;  /* 0x0000000104048899 */ /* 0x000fe2000800063f */
[----:B---3--:R-:W-:Y:S01]  /*0520*/  ISETP.EQ.U32.AND P2, PT, R13, 0x1, PT ;  /* 0x000000010d00780c */ /* 0x008fe20003f42070 */
[----:B------:R-:W3:Y:S01]  /*0530*/  F2I.U32.TRUNC.NTZ R12, R12 ;  /* 0x0000000c000c7305 */ /* 0x000ee2000020f000 */
[----:B------:R-:W-:Y:S01]  /*0540*/  LEA.HI R0, R8, R8, RZ, 0x1 ;  /* 0x0000000808007211 */ /* 0x000fe200078f08ff */
[----:B------:R-:W5:Y:S03]  /*0550*/  LDC R7, c[0x0][0x148] ;  /* 0x00005200ff077b82 */ /* 0x000f660000000800 */
[----:B------:R-:W-:Y:S01]  /*0560*/  LOP3.LUT R11, R0, 0xfffffffe, RZ, 0xc0, !PT ;  /* 0xfffffffe000b7812 */ /* 0x000fe200078ec0ff */
[----:B0-----:R-:W-:Y:S01]  /*0570*/  IMAD.MOV R15, RZ, RZ, -R9 ;  /* 0x000000ffff0f7224 */ /* 0x001fe200078e0a09 */
[----:B------:R-:W-:-:S03]  /*0580*/  SHF.R.S32.HI R9, RZ, 0x1f, R2 ;  /* 0x0000001fff097819 */ /* 0x000fc60000011402 */
[----:B--2---:R-:W-:Y:S01]  /*0590*/  IMAD R3, R10, R15, UR8 ;  /* 0x000000080a037e24 */ /* 0x004fe2000f8e020f */
[----:B------:R-:W-:Y:S01]  /*05a0*/  LEA.HI R9, R9, R2, RZ, 0x2 ;  /* 0x0000000209097211 */ /* 0x000fe200078f10ff */
[C---:B------:R-:W-:Y:S02]  /*05b0*/  IMAD.IADD R0, R8.reuse, 0x1, -R11 ;  /* 0x0000000108007824 */ /* 0x040fe400078e0a0b */
[----:B------:R-:W-:Y:S01]  /*05c0*/  IMAD.SHL.U32 R11, R8, 0x4, RZ ;  /* 0x00000004080b7824 */ /* 0x000fe200078e00ff */
[----:B------:R-:W-:Y:S01]  /*05d0*/  LOP3.LUT R9, R9, 0xfffffffc, RZ, 0xc0, !PT ;  /* 0xfffffffc09097812 */ /* 0x000fe200078ec0ff */
[----:B---3--:R-:W-:Y:S01]  /*05e0*/  IMAD.MOV R20, RZ, RZ, -R12 ;  /* 0x000000ffff147224 */ /* 0x008fe200078e0a0c */
[----:B------:R-:W-:Y:S01]  /*05f0*/  ISETP.NE.AND P4, PT, R0, R3, PT ;  /* 0x000000030000720c */ /* 0x000fe20003f85270 */
[----:B-1----:R-:W-:Y:S01]  /*0600*/  @!UP0 ULEA UR6, UR7, UR6, 0x18 ;  /* 0x0000000607068291 */ /* 0x002fe2000f8ec03f */
[----:B------:R-:W-:Y:S01]  /*0610*/  LOP3.LUT R152, R8, 0xc, R11, 0x78, !PT ;  /* 0x0000000c08987812 */ /* 0x000fe200078e780b */
[----:B------:R-:W-:Y:S01]  /*0620*/  IMAD.IADD R0, R2, 0x1, -R9 ;  /* 0x0000000102007824 */ /* 0x000fe200078e0a09 */
[----:B------:R-:W-:Y:S01]  /*0630*/  VOTEU.ALL UP0, P0 ;  /* 0x00000000003f7886 */ /* 0x000fe20000000000 */
[----:B------:R-:W-:Y:S01]  /*0640*/  LOP3.LUT P0, RZ, R6, 0x7, RZ, 0xc0, !PT ;  /* 0x0000000706ff7812 */ /* 0x000fe2000780c0ff */
[----:B------:R-:W-:-:S02]  /*0650*/  VIADD R6, R5, 0xffffffff ;  /* 0xffffffff05067836 */ /* 0x000fc40000000000 */
[----:B------:R-:W-:Y:S01]  /*0660*/  ISETP.NE.AND P1, PT, R0, 0x3, PT ;  /* 0x000000030000780c */ /* 0x000fe20003f25270 */
[----:B-----5:R-:W-:Y:S01]  /*0670*/  IMAD R9, R7, R20, R4 ;  /* 0x0000001407097224 */ /* 0x020fe200078e0204 */
[----:B------:R-:W-:Y:S02]  /*0680*/  ISETP.LT.U32.AND P0, PT, R152, 0x8, !P0 ;  /* 0x000000089800780c */ /* 0x000fe40004701070 */
[----:B------:R-:W-:Y:S01]  /*0690*/  ISETP.EQ.OR P1, PT, R0, RZ, !P1 ;  /* 0x000000ff0000720c */ /* 0x000fe20004f22670 */
[----:B------:R-:W0:Y:S02]  /*06a0*/  FENCE.VIEW.ASYNC.S ;  /* 0x00000000000073c6 */ /* 0x000e240000000000 */
[----:B0-----:R0:W1:Y:S01]  /*06b0*/  @!UP0 SYNCS.EXCH.64 URZ, [UR6+0x30], UR4 ;  /* 0x00003004063f85b2 */ /* 0x0010620008000100 */
[----:B------:R-:W-:Y:S02]  /*06c0*/  @P4 LEA.HI R2, R152, R152, RZ, 0x1 ;  /* 0x0000009898024211 */ /* 0x000fe400078f08ff */
[----:B------:R-:W-:-:S02]  /*06d0*/  ISETP.EQ.AND P1, PT, R5, RZ, P1 ;  /* 0x000000ff0500720c */ /* 0x000fc40000f22270 */
[----:B------:R-:W-:Y:S02]  /*06e0*/  @P4 SHF.R.S32.HI R2, RZ, 0x1, R2 ;  /* 0x00000001ff024819 */ /* 0x000fe40000011402 */
[----:B------:R-:W-:Y:S02]  /*06f0*/  ISETP.GE.U32.AND P6, PT, R6, 0x2, PT ;  /* 0x000000020600780c */ /* 0x000fe40003fc6070 */
[----:B------:R-:W-:Y:S02]  /*0700*/  @P4 ISETP.NE.AND P5, PT, R2, R9, PT ;  /* 0x000000090200420c */ /* 0x000fe40003fa5270 */
[----:B------:R-:W-:Y:S02]  /*0710*/  SEL R9, RZ, 0x1, !P0 ;  /* 0x00000001ff097807 */ /* 0x000fe40004000000 */
[----:B------:R-:W-:Y:S02]  /*0720*/  @P4 SEL R22, RZ, 0x1, P5 ;  /* 0x00000001ff164807 */ /* 0x000fe40002800000 */
[----:B------:R-:W-:Y:S01]  /*0730*/  SEL R19, RZ, 0x1, !P1 ;  /* 0x00000001ff137807 */ /* 0x000fe20004800000 */
[----:B------:R0:W2:Y:S01]  /*0740*/  @!UP1 SYNCS.EXCH.64 URZ, [UR6+0x38], UR4 ;  /* 0x00003804063f95b2 */ /* 0x0000a20008000100 */
[----:B------:R-:W-:Y:S01]  /*0750*/  LOP3.LUT R22, R22, R9, RZ, 0xc0, !PT ;  /* 0x0000000916167212 */ /* 0x000fe200078ec0ff */
[----:B------:R-:W-:Y:S01]  /*0760*/  NOP ;  /* 0x0000000000007918 */ /* 0x000fe20000000000 */
[----:B------:R-:W-:Y:S01]  /*0770*/  SEL R19, R19, 0x2, P6 ;  /* 0x0000000213137807 */ /* 0x000fe20003000000 */
[----:B------:R-:W-:Y:S06]  /*0780*/  @!P2 BRA `(.L_x_3) ;  /* 0x000000000008a947 */ /* 0x000fec0003800000 */
[----:B-12-4-:R-:W-:Y:S01]  /*0790*/  UCGABAR_ARV ;  /* 0x00000000000079c7 */ /* 0x016fe20008000000 */
[----:B------:R-:W-:Y:S05]  /*07a0*/  BRA `(.L_x_4) ;  /* 0x0000000000047947 */ /* 0x000fea0003800000 */
.L_x_3:
[----:B-12-4-:R-:W-:Y:S01]  /*07b0*/  NOP ;  /* 0x0000000000007918 */ /* 0x016fe20000000000 */
.L_x_4:
[----:B------:R-:W1:Y:S01]  /*07c0*/  LDC R2, c[0x0][0x65c] ;  /* 0x00019700ff027b82 */ /* 0x000e620000000800 */
[----:B------:R-:W-:Y:S02]  /*07d0*/  IMAD.U32 R8, RZ, RZ, UR8 ;  /* 0x00000008ff087e24 */ /* 0x000fe4000f8e00ff */
[----:B------:R-:W-:Y:S01]  /*07e0*/  IMAD.MOV.U32 R9, RZ, RZ, RZ ;  /* 0x000000ffff097224 */ /* 0x000fe200078e00ff */
[----:B-1----:R-:W-:-:S04]  /*07f0*/  ISETP.NE.AND P1, PT, R2, 0x1, PT ;  /* 0x000000010200780c */ /* 0x002fc80003f25270 */
[----:B------:R-:W-:-:S09]  /*0800*/  P2R R5, PR, RZ, 0x2 ;  /* 0x00000002ff057803 */ /* 0x000fd20000000000 */
[----:B------:R-:W1:Y:S01]  /*0810*/  @P1 LDC R17, c[0x0][0x10] ;  /* 0x00000400ff111b82 */ /* 0x000e620000000800 */
[----:B------:R-:W-:Y:S02]  /*0820*/  @P1 IMAD.MOV.U32 R5, RZ, RZ, RZ ;  /* 0x000000ffff051224 */ /* 0x000fe400078e00ff */
[----:B------:R-:W-:-:S05]  /*0830*/  @P1 IMAD.MOV.U32 R13, RZ, RZ, RZ ;  /* 0x000000ffff0d1224 */ /* 0x000fca00078e00ff */
[----:B------:R-:W2:Y:S01]  /*0840*/  @!P1 LDC R11, c[0x0][0xc] ;  /* 0x00000300ff0b9b82 */ /* 0x000ea20000000800 */
[----:B-1----:R-:W-:-:S04]  /*0850*/  @P1 IMAD.WIDE.U32 R16, R17, UR8, R4 ;  /* 0x0000000811101c25 */ /* 0x002fc8000f8e0004 */
[----:B------:R-:W-:Y:S02]  /*0860*/  @P1 IMAD.IADD R17, R17, 0x1, R13 ;  /* 0x0000000111111824 */ /* 0x000fe400078e020d */
[----:B--2---:R-:W-:-:S04]  /*0870*/  @!P1 IMAD.WIDE.U32 R8, R4, R11, R8 ;  /* 0x0000000b04089225 */ /* 0x004fc800078e0008 */
[----:B------:R-:W-:Y:S02]  /*0880*/  @!P1 IMAD.MOV.U32 R16, RZ, RZ, R8 ;  /* 0x000000ffff109224 */ /* 0x000fe400078e0008 */
[----:B------:R-:W-:Y:S01]  /*0890*/  @!P1 IMAD.MOV.U32 R17, RZ, RZ, R9 ;  /* 0x000000ffff119224 */ /* 0x000fe200078e0009 */
[----:B------:R-:W-:Y:S06]  /*08a0*/  @!P2 BRA `(.L_x_5) ;  /* 0x00000000000ca947 */ /* 0x000fec0003800000 */
[----:B------:R-:W-:Y:S01]  /*08b0*/  UCGABAR_WAIT ;  /* 0x0000000000007dc7 */ /* 0x000fe20008000000 */
[----:B------:R-:W-:Y:S01]  /*08c0*/  CCTL.IVALL ;  /* 0x00000000ff00798f */ /* 0x000fe20002000000 */
[----:B------:R-:W-:Y:S05]  /*08d0*/  BRA `(.L_x_6) ;  /* 0x0000000000047947 */ /* 0x000fea0003800000 */
.L_x_5:
[----:B------:R-:W-:Y:S06]  /*08e0*/  BAR.SYNC.DEFER_BLOCKING 0x0 ;  /* 0x0000000000007b1d */ /* 0x000fec0000010000 */
.L_x_6:
[----:B------:R-:W-:Y:S05]  /*08f0*/  @!P3 BRA `(.L_x_7) ;  /* 0x000000a400f4b947 */ /* 0x000fea0003800000 */
[----:B------:R-:W-:-:S13]  /*0900*/  ISETP.GT.U32.AND P0, PT, R6, 0x1, PT ;  /* 0x000000010600780c */ /* 0x000fda0003f04070 */
[----:B0-----:R-:W-:Y:S05]  /*0910*/  @P0 EXIT ;  /* 0x000000000000094d */ /* 0x001fea0003800000 */
[----:B------:R-:W-:Y:S01]  /*0920*/  ULDC.64 UR4, c[0x0][0x650] ;  /* 0x0001940000047ab9 */ /* 0x000fe20000000a00 */
[----:B------:R-:W-:Y:S01]  /*0930*/  PRMT R0, RZ, 0x7610, R0 ;  /* 0x00007610ff007816 */ /* 0x000fe20000000000 */
[----:B------:R-:W-:Y:S01]  /*0940*/  IMAD.MOV.U32 R153, RZ, RZ, -0x1 ;  /* 0xffffffffff997424 */ /* 0x000fe200078e00ff */
[----:B------:R-:W-:Y:S01]  /*0950*/  ISETP.GE.U32.AND P0, PT, R16, UR4, PT ;  /* 0x0000000410007c0c */ /* 0x000fe2000bf06070 */
[----:B------:R-:W-:Y:S02]  /*0960*/  IMAD.MOV.U32 R154, RZ, RZ, -0x1 ;  /* 0xffffffffff9a7424 */ /* 0x000fe400078e00ff */
[----:B------:R-:W-:Y:S01]  /*0970*/  IMAD.MOV.U32 R23, RZ, RZ, -0x1 ;  /* 0xffffffffff177424 */ /* 0x000fe200078e00ff */
[----:B------:R-:W-:-:S13]  /*0980*/  ISETP.GE.U32.AND.EX P0, PT, R17, UR5, PT, P0 ;  /* 0x0000000511007c0c */ /* 0x000fda000bf06100 */
[----:B------:R-:W-:Y:S05]  /*0990*/  @P0 BRA `(.L_x_8) ;  /* 0x00000004002c0947 */ /* 0x000fea0003800000 */
[----:B------:R-:W0:Y:S01]  /*09a0*/  LDC.64 R24, c[0x0][0x628] ;  /* 0x00018a00ff187b82 */ /* 0x000e220000000a00 */
[----:B------:R-:W-:Y:S02]  /*09b0*/  IMAD.MOV.U32 R8, RZ, RZ, R16 ;  /* 0x000000ffff087224 */ /* 0x000fe400078e0010 */
[----:B------:R-:W-:-:S05]  /*09c0*/  IMAD.MOV.U32 R9, RZ, RZ, R17 ;  /* 0x000000ffff097224 */ /* 0x000fca00078e0011 */
[----:B------:R-:W1:Y:S08]  /*09d0*/  LDC R0, c[0x0][0x630] ;  /* 0x00018c00ff007b82 */ /* 0x000e700000000800 */
[----:B------:R-:W2:Y:S01]  /*09e0*/  LDC.64 R26, c[0x0][0x620] ;  /* 0x00018800ff1a7b82 */ /* 0x000ea20000000a00 */
[----:B0-----:R-:W-:-:S04]  /*09f0*/  ISETP.NE.U32.AND P0, PT, R24, RZ, PT ;  /* 0x000000ff1800720c */ /* 0x001fc80003f05070 */
[----:B------:R-:W-:-:S13]  /*0a00*/  ISETP.NE.AND.EX P0, PT, R25, RZ, PT, P0 ;  /* 0x000000ff1900720c */ /* 0x000fda0003f05300 */
[----:B-12---:R-:W-:Y:S05]  /*0a10*/  @!P0 BRA `(.L_x_9) ;  /* 0x0000000000288947 */ /* 0x006fea0003800000 */
[----:B------:R-:W0:Y:S02]  /*0a20*/  LDC R13, c[0x0][0x634] ;  /* 0x00018d00ff0d7b82 */ /* 0x000e240000000800 */
[----:B0-----:R-:W-:-:S05]  /*0a30*/  IADD3 R13, P0, R16, R13, RZ ;  /* 0x0000000d100d7210 */ /* 0x001fca0007f1e0ff */
[----:B------:R-:W-:-:S04]  /*0a40*/  IMAD.X R15, RZ, RZ, R17, P0 ;  /* 0x000000ffff0f7224 */ /* 0x000fc800000e0611 */
[----:B------:R-:W-:-:S04]  /*0a50*/  IMAD.WIDE.U32 R8, R15, R24, RZ ;  /* 0x000000180f087225 */ /* 0x000fc800078e00ff */
[----:B------:R-:W-:-:S04]  /*0a60*/  IMAD.WIDE.U32 R10, P0, R13, R25, R8 ;  /* 0x000000190d0a7225 */ /* 0x000fc80007800008 */
[----:B------:R-:W-:-:S04]  /*0a70*/  IMAD.WIDE.U32 R8, R13, R24, RZ ;  /* 0x000000180d087225 */ /* 0x000fc800078e00ff */
[----:B------:R-:W-:Y:S01]  /*0a80*/  IMAD.X R13, RZ, RZ, RZ, P0 ;  /* 0x000000ffff0d7224 */ /* 0x000fe200000e06ff */
[----:B------:R-:W-:Y:S01]  /*0a90*/  IADD3 RZ, P0, R9, R10, RZ ;  /* 0x0000000a09ff7210 */ /* 0x000fe20007f1e0ff */
[----:B------:R-:W-:-:S04]  /*0aa0*/  IMAD.MOV.U32 R12, RZ, RZ, R11 ;  /* 0x000000ffff0c7224 */ /* 0x000fc800078e000b */
[----:B------:R-:W-:-:S08]  /*0ab0*/  IMAD.WIDE.U32.X R8, R15, R25, R12, P0 ;  /* 0x000000190f087225 */ /* 0x000fd000000e040c */
.L_x_9:
[----:B------:R-:W0:Y:S01]  /*0ac0*/  LDC.64 R24, c[0x0][0x640] ;  /* 0x00019000ff187b82 */ /* 0x000e220000000a00 */
[--C-:B------:R-:W-:Y:S01]  /*0ad0*/  SHF.R.U64 R28, R8, R0, R9.reuse ;  /* 0x00000000081c7219 */ /* 0x100fe20000001209 */
[----:B------:R-:W-:Y:S01]  /*0ae0*/  IMAD R30, R7, R20, R4 ;  /* 0x00000014071e7224 */ /* 0x000fe200078e0204 */
[----:B------:R-:W-:Y:S01]  /*0af0*/  SHF.R.U32.HI R0, RZ, R0, R9 ;  /* 0x00000000ff007219 */ /* 0x000fe20000011609 */
[----:B------:R-:W-:Y:S01]  /*0b00*/  IMAD.MOV.U32 R21, RZ, RZ, 0x1 ;  /* 0x00000001ff157424 */ /* 0x000fe200078e00ff */
[----:B------:R-:W-:-:S03]  /*0b10*/  IADD3 R5, P0, RZ, -R28, RZ ;  /* 0x8000001cff057210 */ /* 0x000fc60007f1e0ff */
[----:B------:R-:W1:Y:S02]  /*0b20*/  LDC R6, c[0x0][0x618] ;  /* 0x00018600ff067b82 */ /* 0x000e640000000800 */
[----:B------:R-:W-:-:S04]  /*0b30*/  IMAD.X R9, RZ, RZ, ~R0, P0 ;  /* 0x000000ffff097224 */ /* 0x000fc800000e0e00 */
[-C--:B------:R-:W-:Y:S02]  /*0b40*/  IMAD R0, R9, R26.reuse, RZ ;  /* 0x0000001a09007224 */ /* 0x080fe400078e02ff */
[----:B------:R-:W2:Y:S01]  /*0b50*/  LDC R11, c[0x0][0x608] ;  /* 0x00018200ff0b7b82 */ /* 0x000ea20000000800 */
[----:B------:R-:W-:-:S04]  /*0b60*/  IMAD.WIDE.U32 R8, R5, R26, R16 ;  /* 0x0000001a05087225 */ /* 0x000fc800078e0010 */
[----:B------:R-:W-:-:S03]  /*0b70*/  IMAD R5, R5, R27, R0 ;  /* 0x0000001b05057224 */ /* 0x000fc600078e0200 */
[----:B------:R-:W3:Y:S01]  /*0b80*/  LDC R12, c[0x0][0x658] ;  /* 0x00019600ff0c7b82 */ /* 0x000ee20000000800 */
[----:B0-----:R-:W-:Y:S01]  /*0b90*/  ISETP.NE.U32.AND P0, PT, R24, RZ, PT ;  /* 0x000000ff1800720c */ /* 0x001fe20003f05070 */
[----:B------:R-:W-:Y:S02]  /*0ba0*/  IMAD.IADD R5, R9, 0x1, R5 ;  /* 0x0000000109057824 */ /* 0x000fe400078e0205 */
[----:B------:R-:W-:Y:S01]  /*0bb0*/  IMAD.MOV.U32 R9, RZ, RZ, -0x1 ;  /* 0xffffffffff097424 */ /* 0x000fe200078e00ff */
[----:B------:R-:W-:-:S03]  /*0bc0*/  ISETP.NE.AND.EX P0, PT, R25, RZ, PT, P0 ;  /* 0x000000ff1900720c */ /* 0x000fc60003f05300 */
[----:B------:R-:W0:Y:S01]  /*0bd0*/  LDC R15, c[0x0][0x600] ;  /* 0x00018000ff0f7b82 */ /* 0x000e220000000800 */
[-CC-:B-1----:R-:W-:Y:S02]  /*0be0*/  SHF.R.U64 R13, R8, R6.reuse, R5.reuse ;  /* 0x00000006080d7219 */ /* 0x182fe40000001205 */
[----:B------:R-:W-:-:S05]  /*0bf0*/  SHF.R.U32.HI R0, RZ, R6, R5 ;  /* 0x00000006ff007219 */ /* 0x000fca0000011605 */
[----:B------:R-:W1:Y:S01]  /*0c00*/  LDC R14, c[0x0][0x648] ;  /* 0x00019200ff0e7b82 */ /* 0x000e620000000800 */
[-CC-:B--2---:R-:W-:Y:S02]  /*0c10*/  SHF.R.U64 R27, R13, R11.reuse, R0.reuse ;  /* 0x0000000b0d1b7219 */ /* 0x184fe40000001200 */
[----:B------:R-:W-:-:S05]  /*0c20*/  SHF.R.U32.HI R5, RZ, R11, R0 ;  /* 0x0000000bff057219 */ /* 0x000fca0000011600 */
[----:B------:R-:W2:Y:S01]  /*0c30*/  LDC R26, c[0x0][0x638] ;  /* 0x00018e00ff1a7b82 */ /* 0x000ea20000000800 */
[-CC-:B---3--:R-:W-:Y:S02]  /*0c40*/  SHF.R.U64 R20, R27, R12.reuse, R5.reuse ;  /* 0x0000000c1b147219 */ /* 0x188fe40000001205 */
[-C--:B------:R-:W-:Y:S02]  /*0c50*/  SHF.L.U32 R0, R9, R12.reuse, RZ ;  /* 0x0000000c09007219 */ /* 0x080fe400000006ff */
[----:B------:R-:W-:Y:S01]  /*0c60*/  SHF.R.U32.HI R5, RZ, R12, R5 ;  /* 0x0000000cff057219 */ /* 0x000fe20000011605 */
[----:B------:R-:W-:Y:S01]  /*0c70*/  IMAD.MOV.U32 R4, RZ, RZ, R20 ;  /* 0x000000ffff047224 */ /* 0x000fe200078e0014 */
[----:B------:R-:W-:Y:S01]  /*0c80*/  LOP3.LUT R10, RZ, R0, RZ, 0x33, !PT ;  /* 0x00000000ff0a7212 */ /* 0x000fe200078e33ff */
[----:B------:R-:W3:Y:S01]  /*0c90*/  LDC R23, c[0x0][0x610] ;  /* 0x00018400ff177b82 */ /* 0x000ee20000000800 */
[----:B------:R-:W-:Y:S05]  /*0ca0*/  @!P0 BRA `(.L_x_10) ;  /* 0x0000000000288947 */ /* 0x000fea0003800000 */
[----:B------:R-:W4:Y:S02]  /*0cb0*/  LDC R9, c[0x0][0x64c] ;  /* 0x00019300ff097b82 */ /* 0x000f240000000800 */
[----:B----4-:R-:W-:-:S05]  /*0cc0*/  IADD3 R9, P0, R20, R9, RZ ;  /* 0x0000000914097210 */ /* 0x010fca0007f1e0ff */
        /* <DEDUP_REMOVED lines=8> */
.L_x_10:
[----:B-1----:R-:W-:Y:S01]  /*0d50*/  SHF.R.U64 R4, R4, R14, R5 ;  /* 0x0000000e04047219 */ /* 0x002fe20000001205 */
[----:B0-----:R-:W-:Y:S01]  /*0d60*/  VIADD R6, R15, 0xffffffff ;  /* 0xffffffff0f067836 */ /* 0x001fe20000000000 */
[----:B------:R-:W-:Y:S02]  /*0d70*/  SHF.L.U32 R0, R21, R12, RZ ;  /* 0x0000000c15007219 */ /* 0x000fe400000006ff */
[----:B------:R-:W-:Y:S01]  /*0d80*/  LOP3.LUT R5, R27, R10, RZ, 0xc0, !PT ;  /* 0x0000000a1b057212 */ /* 0x000fe200078ec0ff */
[----:B------:R-:W-:Y:S01]  /*0d90*/  IMAD.MOV R7, RZ, RZ, -R4 ;  /* 0x000000ffff077224 */ /* 0x000fe200078e0a04 */
[----:B------:R-:W-:Y:S02]  /*0da0*/  SEL R3, R3, R30, !P1 ;  /* 0x0000001e03037207 */ /* 0x000fe40004800000 */
[----:B------:R-:W-:Y:S01]  /*0db0*/  LOP3.LUT R6, R13, R6, RZ, 0xc0, !PT ;  /* 0x000000060d067212 */ /* 0x000fe200078ec0ff */
[----:B------:R-:W-:Y:S02]  /*0dc0*/  IMAD R4, R0, R4, R5 ;  /* 0x0000000400047224 */ /* 0x000fe400078e0205 */
[----:B--2---:R-:W-:-:S02]  /*0dd0*/  IMAD R0, R7, R26, R20 ;  /* 0x0000001a07007224 */ /* 0x004fc400078e0214 */
[----:B---3--:R-:W-:Y:S02]  /*0de0*/  IMAD R3, R4, R23, R3 ;  /* 0x0000001704037224 */ /* 0x008fe400078e0203 */
[----:B------:R-:W-:Y:S02]  /*0df0*/  IMAD.MOV.U32 R5, RZ, RZ, 0x1 ;  /* 0x00000001ff057424 */ /* 0x000fe400078e00ff */
[----:B------:R-:W-:Y:S02]  /*0e00*/  IMAD R4, R0, R15, R6 ;  /* 0x0000000f00047224 */ /* 0x000fe400078e0206 */
[----:B------:R-:W-:Y:S01]  /*0e10*/  IMAD.MOV.U32 R23, RZ, RZ, R28 ;  /* 0x000000ffff177224 */ /* 0x000fe200078e001c */
[----:B------:R-:W-:Y:S02]  /*0e20*/  PRMT R0, R5, 0x7610, R0 ;  /* 0x0000761005007816 */ /* 0x000fe40000000000 */
[----:B------:R-:W-:Y:S02]  /*0e30*/  SEL R154, R4, R3, !P1 ;  /* 0x00000003049a7207 */ /* 0x000fe40004800000 */
[----:B------:R-:W-:-:S07]  /*0e40*/  SEL R153, R3, R4, !P1 ;  /* 0x0000000403997207 */ /* 0x000fce0004800000 */
.L_x_8:
[----:B------:R-:W-:-:S08]  /*0e50*/  NOP ;  /* 0x0000000000007918 */ /* 0x000fd00000000000 */
[----:B------:R-:W0:Y:S02]  /*0e60*/  USETMAXREG.TRY_ALLOC.CTAPOOL UP0, 0xe8 ;  /* 0x000000e8000079c8 */ /* 0x000e240008000600 */
[----:B0-----:R-:W-:-:S13]  /*0e70*/  PLOP3.LUT P0, PT, PT, PT, UP0, 0x80, 0x0 ;  /* 0x000000000000781c */ /* 0x001fda0003f0f008 */
[----:B------:R-:W-:Y:S05]  /*0e80*/  @!P0 BRA `(.L_x_8) ;  /* 0xfffffffc00f08947 */ /* 0x000fea000383ffff */
[----:B------:R-:W-:Y:S01]  /*0e90*/  ULDC.64 UR4, c[0x0][0x598] ;  /* 0x0001660000047ab9 */ /* 0x000fe20000000a00 */
[----:B------:R-:W-:Y:S01]  /*0ea0*/  ULDC.64 UR36, c[0x0][0x208] ;  /* 0x0000820000247ab9 */ /* 0x000fe20000000a00 */
[----:B------:R-:W-:-:S04]  /*0eb0*/  ISETP.NE.U32.AND P0, PT, RZ, UR4, PT ;  /* 0x00000004ff007c0c */ /* 0x000fc8000bf05070 */
[----:B------:R-:W-:-:S13]  /*0ec0*/  ISETP.NE.AND.EX P0, PT, RZ, UR5, PT, P0 ;  /* 0x00000005ff007c0c */ /* 0x000fda000bf05300 */
[----:B------:R-:W-:Y:S05]  /*0ed0*/  @!P0 BRA `(.L_x_11) ;  /* 0x00000000001c8947 */ /* 0x000fea0003800000 */
[----:B------:R-:W0:Y:S02]  /*0ee0*/  LDC.64 R4, c[0x0][0x598] ;  /* 0x00016600ff047b82 */ /* 0x000e240000000a00 */
[----:B0-----:R-:W2:Y:S02]  /*0ef0*/  LDG.E.64 R4, desc[UR36][R4.64] ;  /* 0x0000002404047981 */ /* 0x001ea4000c1e1b00 */
[----:B--2---:R-:W-:-:S04]  /*0f00*/  ISETP.NE.U32.AND P0, PT, R4, RZ, PT ;  /* 0x000000ff0400720c */ /* 0x004fc80003f05070 */
[----:B------:R-:W-:-:S13]  /*0f10*/  ISETP.NE.AND.EX P0, PT, R5, RZ, PT, P0 ;  /* 0x000000ff0500720c */ /* 0x000fda0003f05300 */
[----:B------:R-:W-:Y:S05]  /*0f20*/  @!P0 BRA `(.L_x_11) ;  /* 0x0000000000088947 */ /* 0x000fea0003800000 */
[----:B------:R0:W5:Y:S01]  /*0f30*/  LD.E R155, desc[UR36][R4.64] ;  /* 0x00000024049b7980 */ /* 0x000162000c101900 */
[----:B------:R-:W-:Y:S05]  /*0f40*/  BRA `(.L_x_12) ;  /* 0x0000000000247947 */ /* 0x000fea0003800000 */
.L_x_11:
[----:B------:R-:W-:Y:S02]  /*0f50*/  ULDC.64 UR4, c[0x0][0x588] ;  /* 0x0001620000047ab9 */ /* 0x000fe40000000a00 */
[----:B------:R-:W-:-:S04]  /*0f60*/  ISETP.NE.U32.AND P0, PT, RZ, UR4, PT ;  /* 0x00000004ff007c0c */ /* 0x000fc8000bf05070 */
[----:B------:R-:W-:-:S13]  /*0f70*/  ISETP.NE.AND.EX P0, PT, RZ, UR5, PT, P0 ;  /* 0x00000005ff007c0c */ /* 0x000fda000bf05300 */
[----:B------:R-:W-:Y:S05]  /*0f80*/  @!P0 BRA `(.L_x_13) ;  /* 0x00000000000c8947 */ /* 0x000fea0003800000 */
[----:B------:R-:W0:Y:S02]  /*0f90*/  LDC.64 R4, c[0x0][0x588] ;  /* 0x00016200ff047b82 */ /* 0x000e240000000a00 */
[----:B0-----:R1:W5:Y:S01]  /*0fa0*/  LDG.E R155, desc[UR36][R4.64] ;  /* 0x00000024049b7981 */ /* 0x001362000c1e1900 */
[----:B------:R-:W-:Y:S05]  /*0fb0*/  BRA `(.L_x_12) ;  /* 0x0000000000087947 */ /* 0x000fea0003800000 */
.L_x_13:
[----:B------:R-:W-:Y:S02]  /*0fc0*/  ULDC UR4, c[0x0][0x580] ;  /* 0x0001600000047ab9 */ /* 0x000fe40000000800 */
[----:B------:R-:W-:-:S07]  /*0fd0*/  IMAD.U32 R155, RZ, RZ, UR4 ;  /* 0x00000004ff9b7e24 */ /* 0x000fce000f8e00ff */
.L_x_12:
[----:B------:R-:W-:Y:S02]  /*0fe0*/  ULDC.64 UR4, c[0x0][0x5a0] ;  /* 0x0001680000047ab9 */ /* 0x000fe40000000a00 */
[----:B------:R-:W-:-:S04]  /*0ff0*/  ISETP.NE.U32.AND P0, PT, RZ, UR4, PT ;  /* 0x00000004ff007c0c */ /* 0x000fc8000bf05070 */
[----:B------:R-:W-:-:S13]  /*1000*/  ISETP.NE.AND.EX P0, PT, RZ, UR5, PT, P0 ;  /* 0x00000005ff007c0c */ /* 0x000fda000bf05300 */
[----:B------:R-:W-:Y:S05]  /*1010*/  @!P0 BRA `(.L_x_14) ;  /* 0x00000000001c8947 */ /* 0x000fea0003800000 */
[----:B01----:R-:W0:Y:S02]  /*1020*/  LDC.64 R4, c[0x0][0x5a0] ;  /* 0x00016800ff047b82 */ /* 0x003e240000000a00 */
[----:B0-----:R-:W2:Y:S02]  /*1030*/  LDG.E.64 R4, desc[UR36][R4.64] ;  /* 0x0000002404047981 */ /* 0x001ea4000c1e1b00 */
[----:B--2---:R-:W-:-:S04]  /*1040*/  ISETP.NE.U32.AND P0, PT, R4, RZ, PT ;  /* 0x000000ff0400720c */ /* 0x004fc80003f05070 */
[----:B------:R-:W-:-:S13]  /*1050*/  ISETP.NE.AND.EX P0, PT, R5, RZ, PT, P0 ;  /* 0x000000ff0500720c */ /* 0x000fda0003f05300 */
[----:B------:R-:W-:Y:S05]  /*1060*/  @!P0 BRA `(.L_x_14) ;  /* 0x0000000000088947 */ /* 0x000fea0003800000 */
[----:B------:R0:W5:Y:S01]  /*1070*/  LD.E R156, desc[UR36][R4.64] ;  /* 0x00000024049c7980 */ /* 0x000162000c101900 */
[----:B------:R-:W-:Y:S05]  /*1080*/  BRA `(.L_x_15) ;  /* 0x0000000000247947 */ /* 0x000fea0003800000 */
.L_x_14:
[----:B------:R-:W-:Y:S02]  /*1090*/  ULDC.64 UR4, c[0x0][0x590] ;  /* 0x0001640000047ab9 */ /* 0x000fe40000000a00 */
[----:B------:R-:W-:-:S04]  /*10a0*/  ISETP.NE.U32.AND P0, PT, RZ, UR4, PT ;  /* 0x00000004ff007c0c */ /* 0x000fc8000bf05070 */
[----:B------:R-:W-:-:S13]  /*10b0*/  ISETP.NE.AND.EX P0, PT, RZ, UR5, PT, P0 ;  /* 0x00000005ff007c0c */ /* 0x000fda000bf05300 */
[----:B------:R-:W-:Y:S05]  /*10c0*/  @!P0 BRA `(.L_x_16) ;  /* 0x00000000000c8947 */ /* 0x000fea0003800000 */
[----:B------:R-:W2:Y:S02]  /*10d0*/  LDC.64 R156, c[0x0][0x590] ;  /* 0x00016400ff9c7b82 */ /* 0x000ea40000000a00 */
[----:B--2---:R2:W5:Y:S01]  /*10e0*/  LDG.E R156, desc[UR36][R156.64] ;  /* 0x000000249c9c7981 */ /* 0x004562000c1e1900 */
[----:B------:R-:W-:Y:S05]  /*10f0*/  BRA `(.L_x_15) ;  /* 0x0000000000087947 */ /* 0x000fea0003800000 */
.L_x_16:
[----:B------:R-:W-:Y:S02]  /*1100*/  ULDC UR4, c[0x0][0x584] ;  /* 0x0001610000047ab9 */ /* 0x000fe40000000800 */
[----:B------:R-:W-:-:S07]  /*1110*/  IMAD.U32 R156, RZ, RZ, UR4 ;  /* 0x00000004ff9c7e24 */ /* 0x000fce000f8e00ff */
.L_x_15:
[----:B------:R-:W-:-:S13]  /*1120*/  LOP3.LUT P0, RZ, R0, 0xff, RZ, 0xc0, !PT ;  /* 0x000000ff00ff7812 */ /* 0x000fda000780c0ff */
[----:B------:R-:W-:Y:S05]  /*1130*/  @!P0 EXIT ;  /* 0x000000000000894d */ /* 0x000fea0003800000 */
[----:B------:R-:W-:Y:S01]  /*1140*/  ULDC UR4, c[0x0][0x28c] ;  /* 0x0000a30000047ab9 */ /* 0x000fe20000000800 */
[----:B------:R-:W-:Y:S01]  /*1150*/  LOP3.LUT R168, R19, 0x1, RZ, 0xfc, !PT ;  /* 0x0000000113a87812 */ /* 0x000fe200078efcff */
[----:B------:R-:W-:Y:S01]  /*1160*/  UIADD3 UR4, UR4, 0x3f, URZ ;  /* 0x0000003f04047890 */ /* 0x000fe2000fffe03f */
[----:B------:R-:W-:Y:S01]  /*1170*/  UMOV UR38, URZ ;  /* 0x0000003f00267c82 */ /* 0x000fe20008000000 */
[----:B------:R-:W-:Y:S02]  /*1180*/  UMOV UR39, URZ ;  /* 0x0000003f00277c82 */ /* 0x000fe40008000000 */
[----:B------:R-:W-:-:S04]  /*1190*/  USHF.R.S32.HI UR5, URZ, 0x1f, UR4 ;  /* 0x0000001f3f057899 */ /* 0x000fc80008011404 */
[----:B------:R-:W-:-:S04]  /*11a0*/  ULEA.HI UR5, UR5, UR4, URZ, 0x6 ;  /* 0x0000000405057291 */ /* 0x000fc8000f8f303f */
[----:B------:R-:W-:-:S12]  /*11b0*/  USHF.R.S32.HI UR40, URZ, 0x6, UR5 ;  /* 0x000000063f287899 */ /* 0x000fd80008011405 */
.L_x_288:
[----:B------:R-:W-:Y:S01]  /*11c0*/  LOP3.LUT R0, R18, 0x80, RZ, 0xc0, !PT ;  /* 0x0000008012007812 */ /* 0x000fe200078ec0ff */
[----:B---3--:R-:W3:Y:S01]  /*11d0*/  S2UR UR7, SR_CgaCtaId ;  /* 0x00000000000779c3 */ /* 0x008ee20000008800 */
[----:B------:R-:W-:Y:S02]  /*11e0*/  UMOV UR6, 0x400 ;  /* 0x0000040000067882 */ /* 0x000fe40000000000 */
[----:B------:R-:W-:-:S06]  /*11f0*/  SHF.R.U32.HI R0, RZ, 0x7, R0 ;  /* 0x00000007ff007819 */ /* 0x000fcc0000011600 */
[----:B----4-:R-:W4:Y:S01]  /*1200*/  SHFL.IDX PT, R0, R0, RZ, 0x1f ;  /* 0x00001fff00007589 */ /* 0x010f2200000e0000 */
[----:B---3--:R-:W-:Y:S01]  /*1210*/  ULEA UR6, UR7, UR6, 0x18 ;  /* 0x0000000607067291 */ /* 0x008fe2000f8ec03f */
[----:B----4-:R-:W-:-:S13]  /*1220*/  R2UR UR4, R0 ;  /* 0x00000000000472ca */ /* 0x010fda00000e0000 */
[----:B------:R-:W-:-:S04]  /*1230*/  ULEA.HI UR5, UR4, UR4, URZ, 0x1 ;  /* 0x0000000404057291 */ /* 0x000fc8000f8f083f */
[----:B------:R-:W-:-:S04]  /*1240*/  ULOP3.LUT UR5, UR5, 0x7fffe, URZ, 0xc0, !UPT ;  /* 0x0007fffe05057892 */ /* 0x000fc8000f8ec03f */
[----:B------:R-:W-:-:S03]  /*1250*/  UIADD3 UR5, UR4, -UR5, URZ ;  /* 0x8000000504057290 */ /* 0x000fc6000fffe03f */
[----:B------:R-:W-:Y:S01]  /*1260*/  ULDC UR4, c[0x0][0x28c] ;  /* 0x0000a30000047ab9 */ /* 0x000fe20000000800 */
[----:B------:R-:W-:Y:S01]  /*1270*/  ULEA UR5, UR5, UR6, 0xd ;  /* 0x0000000605057291 */ /* 0x000fe2000f8e683f */
[----:B------:R-:W-:-:S03]  /*1280*/  ISETP.LT.AND P0, PT, RZ, UR4, PT ;  /* 0x00000004ff007c0c */ /* 0x000fc6000bf01270 */
[----:B------:R-:W-:-:S04]  /*1290*/  UIADD3 UR5, UR5, 0x100, URZ ;  /* 0x0000010005057890 */ /* 0x000fc8000fffe03f */
[----:B------:R-:W-:-:S04]  /*12a0*/  USHF.R.U32.HI UR5, URZ, 0x4, UR5 ;  /* 0x000000043f057899 */ /* 0x000fc80008011605 */
[----:B------:R-:W-:Y:S02]  /*12b0*/  ULOP3.LUT UR41, UR5, 0x3fff, URZ, 0xc0, !UPT ;  /* 0x00003fff05297892 */ /* 0x000fe4000f8ec03f */
[----:B-12---:R-:W-:Y:S10]  /*12c0*/  @P0 BRA `(.L_x_17) ;  /* 0x0000000000400947 */ /* 0x006ff40003800000 */
[----:B------:R-:W-:Y:S01]  /*12d0*/  MOV R0, 0x0 ;  /* 0x0000000000007802 */ /* 0x000fe20000000f00 */
[----:B------:R-:W-:Y:S01]  /*12e0*/  ULDC.64 UR4, c[0x4][0x68] ;  /* 0x01001a0000047ab9 */ /* 0x000fe20000000a00 */
[----:B------:R-:W-:Y:S01]  /*12f0*/  ULDC.64 UR6, c[0x4][0x8] ;  /* 0x0100020000067ab9 */ /* 0x000fe20000000a00 */
[----:B01----:R-:W-:Y:S01]  /*1300*/  IMAD.U32 R4, RZ, RZ, UR4 ;  /* 0x00000004ff047e24 */ /* 0x003fe2000f8e00ff */
[----:B------:R0:W1:Y:S01]  /*1310*/  LDC.64 R14, c[0x4][R0] ;  /* 0x01000000000e7b82 */ /* 0x0000620000000a00 */
[----:B------:R-:W-:Y:S01]  /*1320*/  IMAD.U32 R5, RZ, RZ, UR5 ;  /* 0x00000005ff057e24 */ /* 0x000fe2000f8e00ff */
[----:B------:R-:W-:Y:S01]  /*1330*/  ULDC.64 UR4, c[0x4][0x70] ;  /* 0x01001c0000047ab9 */ /* 0x000fe20000000a00 */
[----:B------:R-:W-:Y:S02]  /*1340*/  IMAD.U32 R10, RZ, RZ, UR6 ;  /* 0x00000006ff0a7e24 */ /* 0x000fe4000f8e00ff */
[----:B------:R-:W-:Y:S02]  /*1350*/  IMAD.U32 R6, RZ, RZ, UR4 ;  /* 0x00000004ff067e24 */ /* 0x000fe4000f8e00ff */
[----:B------:R-:W-:-:S02]  /*1360*/  IMAD.U32 R7, RZ, RZ, UR5 ;  /* 0x00000005ff077e24 */ /* 0x000fc4000f8e00ff */
[----:B------:R-:W-:Y:S02]  /*1370*/  IMAD.U32 R11, RZ, RZ, UR7 ;  /* 0x00000007ff0b7e24 */ /* 0x000fe4000f8e00ff */
[----:B------:R-:W-:Y:S02]  /*1380*/  IMAD.MOV.U32 R8, RZ, RZ, 0x1e1 ;  /* 0x000001e1ff087424 */ /* 0x000fe400078e00ff */
[----:B------:R-:W-:Y:S02]  /*1390*/  IMAD.MOV.U32 R12, RZ, RZ, 0x1 ;  /* 0x00000001ff0c7424 */ /* 0x000fe400078e00ff */
[----:B0-----:R-:W-:-:S07]  /*13a0*/  IMAD.MOV.U32 R13, RZ, RZ, RZ ;  /* 0x000000ffff0d7224 */ /* 0x001fce00078e00ff */
[----:B------:R-:W-:-:S07]  /*13b0*/  LEPC R20, `(.L_x_17) ;  /* 0x000000001014794e */ /* 0x000fce0000000000 */
[----:B-12--5:R-:W-:Y:S05]  /*13c0*/  CALL.ABS.NOINC R14 ;  /* 0x000000000e007343 */ /* 0x026fea0003c00000 */
.L_x_17:
[----:B------:R-:W-:-:S13]  /*13d0*/  ISETP.NE.AND P0, PT, R168, 0x3, PT ;  /* 0x00000003a800780c */ /* 0x000fda0003f05270 */
[----:B------:R-:W-:Y:S05]  /*13e0*/  @!P0 BRA `(.L_x_18) ;  /* 0x0000000000048947 */ /* 0x000fea0003800000 */
[----:B------:R-:W-:Y:S01]  /*13f0*/  BPT.TRAP 0x1 ;  /* 0x000000040000795c */ /* 0x000fe20000300000 */
.L_x_18:
[----:B------:R-:W3:Y:S01]  /*1400*/  S2UR UR5, SR_CgaCtaId ;  /* 0x00000000000579c3 */ /* 0x000ee20000008800 */
[----:B------:R-:W-:Y:S01]  /*1410*/  UMOV UR4, 0x400 ;  /* 0x0000040000047882 */ /* 0x000fe20000000000 */
[----:B------:R-:W-:Y:S02]  /*1420*/  IMAD.U32 R0, RZ, RZ, UR38 ;  /* 0x00000026ff007e24 */ /* 0x000fe4000f8e00ff */
[----:B------:R-:W-:-:S03]  /*1430*/  IMAD.U32 R3, RZ, RZ, UR39 ;  /* 0x00000027ff037e24 */ /* 0x000fc6000f8e00ff */
[----:B------:R-:W-:Y:S01]  /*1440*/  SHF.L.U32 R0, R0, 0x1f, RZ ;  /* 0x0000001f00007819 */ /* 0x000fe200000006ff */
[----:B---3--:R-:W-:-:S06]  /*1450*/  ULEA UR4, UR5, UR4, 0x18 ;  /* 0x0000000405047291 */ /* 0x008fcc000f8ec03f */
[----:B------:R-:W-:-:S04]  /*1460*/  IMAD.U32 R6, RZ, RZ, UR4 ;  /* 0x00000004ff067e24 */ /* 0x000fc8000f8e00ff */
[----:B------:R-:W-:-:S04]  /*1470*/  IMAD R3, R3, 0x8, R6 ;  /* 0x0000000803037824 */ /* 0x000fc800078e0206 */
[----:B------:R3:W4:Y:S01]  /*1480*/  SYNCS.PHASECHK.TRANS64.TRYWAIT P1, [R3+URZ], R0 ;  /* 0x00000000030075a7 */ /* 0x000722000802017f */
[----:B------:R-:W-:Y:S05]  /*1490*/  @!P0 BRA `(.L_x_19) ;  /* 0x0000000000048947 */ /* 0x000fea0003800000 */
[----:B------:R-:W-:Y:S01]  /*14a0*/  BPT.TRAP 0x1 ;  /* 0x000000040000795c */ /* 0x000fe20000300000 */
.L_x_19:
[----:B----4-:R-:W-:Y:S05]  /*14b0*/  @P1 BRA `(.L_x_20) ;  /* 0x0000000000081947 */ /* 0x010fea0003800000 */
[----:B------:R-:W4:Y:S02]  /*14c0*/  SYNCS.PHASECHK.TRANS64.TRYWAIT P1, [R3+URZ], R0 ;  /* 0x00000000030075a7 */ /* 0x000f24000802017f */
[----:B----4-:R-:W-:Y:S05]  /*14d0*/  @!P1 BRA `(.L_x_21) ;  /* 0x000000b000909947 */ /* 0x010fea0003800000 */
.L_x_20:
[----:B------:R-:W-:-:S04]  /*14e0*/  UISETP.LT.AND UP0, UPT, UR40, 0x1, UPT ;  /* 0x000000012800788c */ /* 0x000fc8000bf01270 */
[----:B------:R-:W-:-:S06]  /*14f0*/  USEL UR4, UR40, 0x1, UP0 ;  /* 0x0000000128047887 */ /* 0x000fcc0008000000 */
[----:B---34-:R-:W-:Y:S01]  /*1500*/  IMAD.U32 R0, RZ, RZ, UR4 ;  /* 0x00000004ff007e24 */ /* 0x018fe2000f8e00ff */
[----:B------:R-:W-:Y:S05]  /*1510*/  WARPSYNC.ALL ;  /* 0x0000000000007948 */ /* 0x000fea0003800000 */
[----:B------:R-:W-:-:S04]  /*1520*/  IADD3 R0, -R0, UR40, RZ ;  /* 0x0000002800007c10 */ /* 0x000fc8000fffe1ff */
[----:B------:R-:W-:Y:S02]  /*1530*/  ISETP.GE.AND P1, PT, R0, 0x1, PT ;  /* 0x000000010000780c */ /* 0x000fe40003f26270 */
[----:B------:R-:W-:Y:S01]  /*1540*/  R2UR UR4, R6 ;  /* 0x00000000060472ca */ /* 0x000fe200000e0000 */
[----:B------:R-:W-:Y:S01]  /*1550*/  WARPGROUP.ARRIVE ;  /* 0x00000000000079c5 */ /* 0x000fe20000000000 */
[----:B------:R-:W-:Y:S01]  /*1560*/  UMOV UR9, 0x40000040 ;  /* 0x4000004000097882 */ /* 0x000fe20000000000 */
[----:B------:R-:W-:Y:S01]  /*1570*/  UMOV UR11, 0x40000040 ;  /* 0x40000040000b7882 */ /* 0x000fe20000000000 */
[----:B------:R-:W-:Y:S01]  /*1580*/  UMOV UR13, 0x40000040 ;  /* 0x40000040000d7882 */ /* 0x000fe20000000000 */
[----:B------:R-:W-:-:S08]  /*1590*/  UMOV UR15, UR11 ;  /* 0x0000000b000f7c82 */ /* 0x000fd00008000000 */
[----:B------:R-:W-:-:S04]  /*15a0*/  UIADD3 UR4, UR4, 0x20100, URZ ;  /* 0x0002010004047890 */ /* 0x000fc8000fffe03f */
[----:B------:R-:W-:-:S04]  /*15b0*/  USHF.R.U32.HI UR4, URZ, 0x4, UR4 ;  /* 0x000000043f047899 */ /* 0x000fc80008011604 */
[----:B------:R-:W-:Y:S02]  /*15c0*/  ULOP3.LUT UR5, UR4, 0x3fff, URZ, 0xc0, !UPT ;  /* 0x00003fff04057892 */ /* 0x000fe4000f8ec03f */
[----:B------:R-:W-:Y:S02]  /*15d0*/  ULOP3.LUT UR4, UR41, 0x10000, URZ, 0xfc, !UPT ;  /* 0x0001000029047892 */ /* 0x000fe4000f8efc3f */
[----:B------:R-:W-:Y:S02]  /*15e0*/  ULOP3.LUT UR5, UR5, 0x10000, URZ, 0xfc, !UPT ;  /* 0x0001000005057892 */ /* 0x000fe4000f8efc3f */
[----:B------:R-:W-:Y:S02]  /*15f0*/  ULEA UR8, UR39, UR4, 0xc ;  /* 0x0000000427087291 */ /* 0x000fe4000f8e603f */
[----:B------:R-:W-:Y:S02]  /*1600*/  ULEA UR6, UR39, UR5, 0xb ;  /* 0x0000000527067291 */ /* 0x000fe4000f8e583f */
[----:B------:R-:W-:-:S05]  /*1610*/  UIADD3 UR12, UR8, 0x400, URZ ;  /* 0x00000400080c7890 */ /* 0x000fca000fffe03f */
[----:B------:R-:W-:Y:S02]  /*1620*/  UMOV UR10, UR6 ;  /* 0x00000006000a7c82 */ /* 0x000fe40008000000 */
[----:B------:R-:W-:Y:S01]  /*1630*/  HGMMA.64x128x8.F32.TF32 R88, gdesc[UR8], RZ, !UPT, gsb0 ;  /* 0x05e00000085879f0 */ /* 0x000fe2000c0028ff */
[----:B------:R-:W-:Y:S02]  /*1640*/  UMOV UR14, UR10 ;  /* 0x0000000a000e7c82 */ /* 0x000fe40008000000 */
[----:B------:R-:W-:Y:S02]  /*1650*/  WARPGROUP.DEPBAR.LE gsb0, 0x0 ;  /* 0x00008000000079c5 */ /* 0x000fe40000010000 */
[----:B------:R-:W-:-:S07]  /*1660*/  WARPGROUP.ARRIVE ;  /* 0x00000000000079c5 */ /* 0x000fce0000000000 */
[----:B------:R-:W-:Y:S01]  /*1670*/  HGMMA.64x128x8.F32.TF32 R24, gdesc[UR12], RZ, !UPT, gsb0 ;  /* 0x05e000000c1879f0 */ /* 0x000fe2000c0028ff */
[----:B------:R-:W-:Y:S02]  /*1680*/  UIADD3 UR12, UR8, 0x2, URZ ;  /* 0x00000002080c7890 */ /* 0x000fe4000fffe03f */
[----:B------:R-:W-:Y:S01]  /*1690*/  UIADD3 UR14, UR6, 0x2, URZ ;  /* 0x00000002060e7890 */ /* 0x000fe2000fffe03f */
[----:B------:R-:W-:Y:S01]  /*16a0*/  UMOV UR13, 0x40000040 ;  /* 0x40000040000d7882 */ /* 0x000fe20000000000 */
[----:B------:R-:W-:Y:S01]  /*16b0*/  UMOV UR15, 0x40000040 ;  /* 0x40000040000f7882 */ /* 0x000fe20000000000 */
[----:B------:R-:W-:Y:S02]  /*16c0*/  WARPGROUP.DEPBAR.LE gsb0, 0x0 ;  /* 0x00008000000079c5 */ /* 0x000fe40000010000 */
[----:B------:R-:W-:-:S06]  /*16d0*/  WARPGROUP.ARRIVE ;  /* 0x00000000000079c5 */ /* 0x000fcc0000000000 */
[----:B------:R-:W-:Y:S01]  /*16e0*/  HGMMA.64x128x8.F32.TF32 R88, gdesc[UR12], R88, gsb0 ;  /* 0x05e000000c5879f0 */ /* 0x000fe20008002858 */
[----:B------:R-:W-:Y:S01]  /*16f0*/  UIADD3 UR12, UR8, 0x402, URZ ;  /* 0x00000402080c7890 */ /* 0x000fe2000fffe03f */
[----:B------:R-:W-:Y:S01]  /*1700*/  UMOV UR13, 0x40000040 ;  /* 0x40000040000d7882 */ /* 0x000fe20000000000 */
[----:B------:R-:W-:Y:S02]  /*1710*/  WARPGROUP.DEPBAR.LE gsb0, 0x0 ;  /* 0x00008000000079c5 */ /* 0x000fe40000010000 */
[----:B------:R-:W-:-:S07]  /*1720*/  WARPGROUP.ARRIVE ;  /* 0x00000000000079c5 */ /* 0x000fce0000000000 */
[----:B------:R-:W-:Y:S01]  /*1730*/  HGMMA.64x128x8.F32.TF32 R24, gdesc[UR12], R24, gsb0 ;  /* 0x05e000000c1879f0 */ /* 0x000fe20008002818 */
        /* <DEDUP_REMOVED lines=71> */
[----:B------:R-:W-:Y:S03]  /*1bb0*/  HGMMA.64x128x8.F32.TF32 R24, gdesc[UR12], R24, gsb0 ;  /* 0x05e000000c1879f0 */ /* 0x000fe60008002818 */
[----:B------:R-:W-:Y:S02]  /*1bc0*/  WARPGROUP.DEPBAR.LE gsb0, 0x0 ;  /* 0x00008000000079c5 */ /* 0x000fe40000010000 */
[----:B------:R-:W-:Y:S05]  /*1bd0*/  @!P1 BRA `(.L_x_22) ;  /* 0x0000000800349947 */ /* 0x000fea0003800000 */
[----:B------:R-:W-:Y:S02]  /*1be0*/  UIADD3 UR6, UR39, 0x1, URZ ;  /* 0x0000000127067890 */ /* 0x000fe4000fffe03f */
[----:B------:R-:W-:Y:S02]  /*1bf0*/  IMAD.U32 R3, RZ, RZ, UR39 ;  /* 0x00000027ff037e24 */ /* 0x000fe4000f8e00ff */
[----:B------:R-:W-:-:S04]  /*1c00*/  UISETP.NE.AND UP0, UPT, UR6, 0x2, UPT ;  /* 0x000000020600788c */ /* 0x000fc8000bf05270 */
[----:B------:R-:W-:Y:S02]  /*1c10*/  USEL UR7, URZ, 0x1, UP0 ;  /* 0x000000013f077887 */ /* 0x000fe40008000000 */
[----:B------:R-:W-:Y:S02]  /*1c20*/  USEL UR6, UR6, URZ, UP0 ;  /* 0x0000003f06067287 */ /* 0x000fe40008000000 */
[----:B------:R-:W-:-:S06]  /*1c30*/  ULOP3.LUT UR7, UR38, UR7, URZ, 0x3c, !UPT ;  /* 0x0000000726077292 */ /* 0x000fcc000f8e3c3f */
[----:B------:R-:W-:-:S07]  /*1c40*/  IMAD.U32 R7, RZ, RZ, UR7 ;  /* 0x00000007ff077e24 */ /* 0x000fce000f8e00ff */
.L_x_29:
[----:B------:R-:W-:Y:S05]  /*1c50*/  @!P0 BRA `(.L_x_23) ;  /* 0x0000000000048947 */ /* 0x000fea0003800000 */
[----:B------:R-:W-:Y:S01]  /*1c60*/  BPT.TRAP 0x1 ;  /* 0x000000040000795c */ /* 0x000fe20000300000 */
.L_x_23:
[----:B------:R-:W3:Y:S01]  /*1c70*/  S2UR UR8, SR_CgaCtaId ;  /* 0x00000000000879c3 */ /* 0x000ee20000008800 */
[----:B------:R-:W-:Y:S01]  /*1c80*/  UMOV UR7, 0x400 ;  /* 0x0000040000077882 */ /* 0x000fe20000000000 */
[----:B01----:R-:W-:Y:S01]  /*1c90*/  IMAD.U32 R5, RZ, RZ, UR6 ;  /* 0x00000006ff057e24 */ /* 0x003fe2000f8e00ff */
[----:B------:R-:W-:Y:S01]  /*1ca0*/  SHF.L.U32 R4, R7, 0x1f, RZ ;  /* 0x0000001f07047819 */ /* 0x000fe200000006ff */
[----:B---3--:R-:W-:-:S06]  /*1cb0*/  ULEA UR7, UR8, UR7, 0x18 ;  /* 0x0000000708077291 */ /* 0x008fcc000f8ec03f */
[----:B------:R-:W-:-:S04]  /*1cc0*/  IMAD.U32 R6, RZ, RZ, UR7 ;  /* 0x00000007ff067e24 */ /* 0x000fc8000f8e00ff */
[----:B------:R-:W-:-:S04]  /*1cd0*/  IMAD R5, R5, 0x8, R6 ;  /* 0x0000000805057824 */ /* 0x000fc800078e0206 */
[----:B------:R0:W1:Y:S01]  /*1ce0*/  SYNCS.PHASECHK.TRANS64.TRYWAIT P1, [R5+URZ], R4 ;  /* 0x00000004050075a7 */ /* 0x000062000802017f */
[----:B------:R-:W-:Y:S05]  /*1cf0*/  @!P0 BRA `(.L_x_24) ;  /* 0x0000000000048947 */ /* 0x000fea0003800000 */
[----:B------:R-:W-:Y:S01]  /*1d00*/  BPT.TRAP 0x1 ;  /* 0x000000040000795c */ /* 0x000fe20000300000 */
.L_x_24:
[----:B-1----:R-:W-:Y:S05]  /*1d10*/  @P1 BRA `(.L_x_25) ;  /* 0x0000000000081947 */ /* 0x002fea0003800000 */
[----:B------:R-:W1:Y:S02]  /*1d20*/  SYNCS.PHASECHK.TRANS64.TRYWAIT P1, [R5+URZ], R4 ;  /* 0x00000004050075a7 */ /* 0x000e64000802017f */
[----:B-1----:R-:W-:Y:S05]  /*1d30*/  @!P1 BRA `(.L_x_26) ;  /* 0x000000a8008c9947 */ /* 0x002fea0003800000 */
.L_x_25:
[----:B------:R-:W-:Y:S01]  /*1d40*/  ULEA UR10, UR6, UR4, 0xc ;  /* 0x00000004060a7291 */ /* 0x000fe2000f8e603f */
[----:B------:R-:W-:Y:S01]  /*1d50*/  WARPGROUP.ARRIVE ;  /* 0x00000000000079c5 */ /* 0x000fe20000000000 */
[----:B------:R-:W-:Y:S01]  /*1d60*/  ULEA UR8, UR6, UR5, 0xb ;  /* 0x0000000506087291 */ /* 0x000fe2000f8e583f */
[----:B------:R-:W-:Y:S01]  /*1d70*/  UMOV UR13, 0x40000040 ;  /* 0x40000040000d7882 */ /* 0x000fe20000000000 */
[----:B------:R-:W-:-:S03]  /*1d80*/  UMOV UR15, 0x40000040 ;  /* 0x40000040000f7882 */ /* 0x000fc60000000000 */
[----:B------:R-:W-:Y:S02]  /*1d90*/  UMOV UR12, UR10 ;  /* 0x0000000a000c7c82 */ /* 0x000fe40008000000 */
[----:B------:R-:W-:Y:S02]  /*1da0*/  UMOV UR14, UR8 ;  /* 0x00000008000e7c82 */ /* 0x000fe40008000000 */
        /* <DEDUP_REMOVED lines=92> */
[----:B------:R-:W-:Y:S01]  /*2370*/  BPT.TRAP 0x1 ;  /* 0x000000040000795c */ /* 0x000fe20000300000 */
.L_x_27:
[----:B------:R-:W-:-:S13]  /*2380*/  ISETP.NE.AND P1, PT, R22, RZ, PT ;  /* 0x000000ff1600720c */ /* 0x000fda0003f25270 */
[----:B01----:R-:W-:-:S04]  /*2390*/  @P1 IMAD R4, R3, 0x8, R6 ;  /* 0x0000000803041824 */ /* 0x003fc800078e0206 */
[----:B------:R-:W-:-:S05]  /*23a0*/  @P1 VIADD R5, R4, 0x10 ;  /* 0x0000001004051836 */ /* 0x000fca0000000000 */
[----:B------:R-:W-:-:S04]  /*23b0*/  @P1 PRMT R5, R152, 0x654, R5 ;  /* 0x0000065498051816 */ /* 0x000fc80000000005 */
[----:B------:R0:W-:Y:S01]  /*23c0*/  @P1 SYNCS.ARRIVE.TRANS64.RED.A1T0 RZ, [R5+URZ], RZ ;  /* 0x000000ff05ff19a7 */ /* 0x0001e2000810043f */
[----:B------:R-:W-:-:S13]  /*23d0*/  ISETP.GT.U32.AND P1, PT, R19, 0x1, PT ;  /* 0x000000011300780c */ /* 0x000fda0003f24070 */
[----:B0-----:R-:W-:Y:S05]  /*23e0*/  @P1 BRA `(.L_x_28) ;  /* 0x0000000000041947 */ /* 0x001fea0003800000 */
[----:B------:R-:W-:Y:S01]  /*23f0*/  BPT.TRAP 0x1 ;  /* 0x000000040000795c */ /* 0x000fe20000300000 */
.L_x_28:
[----:B------:R-:W-:Y:S01]  /*2400*/  UIADD3 UR6, UR6, 0x1, URZ ;  /* 0x0000000106067890 */ /* 0x000fe2000fffe03f */
[C---:B------:R-:W-:Y:S01]  /*2410*/  ISETP.GT.AND P2, PT, R0.reuse, 0x1, PT ;  /* 0x000000010000780c */ /* 0x040fe20003f44270 */
[----:B------:R-:W-:Y:S02]  /*2420*/  VIADD R3, R3, 0x1 ;  /* 0x0000000103037836 */ /* 0x000fe40000000000 */
[----:B------:R-:W-:Y:S01]  /*2430*/  UISETP.NE.AND UP0, UPT, UR6, 0x2, UPT ;  /* 0x000000020600788c */ /* 0x000fe2000bf05270 */
[----:B------:R-:W-:Y:S02]  /*2440*/  VIADD R0, R0, 0xffffffff ;  /* 0xffffffff00007836 */ /* 0x000fe40000000000 */
[C---:B------:R-:W-:Y:S01]  /*2450*/  ISETP.NE.AND P1, PT, R3.reuse, 0x2, PT ;  /* 0x000000020300780c */ /* 0x040fe20003f25270 */
[----:B------:R-:W-:Y:S02]  /*2460*/  USEL UR7, URZ, 0x1, UP0 ;  /* 0x000000013f077887 */ /* 0x000fe40008000000 */
[----:B------:R-:W-:Y:S01]  /*2470*/  USEL UR6, UR6, URZ, UP0 ;  /* 0x0000003f06067287 */ /* 0x000fe20008000000 */
[----:B------:R-:W-:-:S03]  /*2480*/  SEL R3, R3, RZ, P1 ;  /* 0x000000ff03037207 */ /* 0x000fc60000800000 */
[----:B------:R-:W-:Y:S01]  /*2490*/  LOP3.LUT R7, R7, UR7, RZ, 0x3c, !PT ;  /* 0x0000000707077c12 */ /* 0x000fe2000f8e3cff */
[----:B------:R-:W-:Y:S07]  /*24a0*/  @P2 BRA `(.L_x_29) ;  /* 0xfffffff400e82947 */ /* 0x000fee000383ffff */
.L_x_22:
[----:B------:R-:W3:Y:S02]  /*24b0*/  LDC R0, c[0x0][0x28c] ;  /* 0x0000a300ff007b82 */ /* 0x000ee40000000800 */
[----:B---3--:R-:W-:-:S13]  /*24c0*/  ISETP.GE.AND P1, PT, R0, 0x1, PT ;  /* 0x000000010000780c */ /* 0x008fda0003f26270 */
[----:B------:R-:W-:Y:S05]  /*24d0*/  @!P1 BRA `(.L_x_30) ;  /* 0x0000000000409947 */ /* 0x000fea0003800000 */
[----:B------:R-:W-:Y:S05]  /*24e0*/  @!P0 BRA `(.L_x_31) ;  /* 0x0000000000048947 */ /* 0x000fea0003800000 */
[----:B------:R-:W-:Y:S01]  /*24f0*/  BPT.TRAP 0x1 ;  /* 0x000000040000795c */ /* 0x000fe20000300000 */
.L_x_31:
[----:B------:R-:W-:Y:S01]  /*2500*/  ISETP.NE.AND P0, PT, R22, RZ, PT ;  /* 0x000000ff1600720c */ /* 0x000fe20003f05270 */
[----:B------:R-:W-:-:S12]  /*2510*/  UISETP.LT.AND UP1, UPT, UR40, 0x1, UPT ;  /* 0x000000012800788c */ /* 0x000fd8000bf21270 */
[----:B------:R-:W-:-:S05]  /*2520*/  VOTEU.ANY UP0, P0 ;  /* 0x00000000003f7886 */ /* 0x000fca0000000100 */
[----:B------:R-:W-:-:S04]  /*2530*/  @UP0 USEL UR4, UR40, 0x1, UP1 ;  /* 0x0000000128040887 */ /* 0x000fc80008800000 */
[----:B------:R-:W-:-:S06]  /*2540*/  @UP0 UIADD3 UR4, UR39, UR40, -UR4 ;  /* 0x0000002827040290 */ /* 0x000fcc000fffe804 */
[----:B------:R-:W-:-:S04]  /*2550*/  IMAD.U32 R0, RZ, RZ, UR4 ;  /* 0x00000004ff007e24 */ /* 0x000fc8000f8e00ff */
[----:B------:R-:W-:-:S05]  /*2560*/  @P0 IMAD.SHL.U32 R0, R0, 0x8, RZ ;  /* 0x0000000800000824 */ /* 0x000fca00078e00ff */
[----:B------:R-:W-:-:S04]  /*2570*/  @P0 LOP3.LUT R0, R0, 0x8, RZ, 0xc0, !PT ;  /* 0x0000000800000812 */ /* 0x000fc800078ec0ff */
[----:B------:R-:W-:-:S04]  /*2580*/  @P0 IADD3 R3, R6, 0x10, R0 ;  /* 0x0000001006030810 */ /* 0x000fc80007ffe000 */
[----:B------:R-:W-:-:S04]  /*2590*/  @P0 PRMT R3, R152, 0x654, R3 ;  /* 0x0000065498030816 */ /* 0x000fc80000000003 */
[----:B------:R3:W-:Y:S01]  /*25a0*/  @P0 SYNCS.ARRIVE.TRANS64.RED.A1T0 RZ, [R3+URZ], RZ ;  /* 0x000000ff03ff09a7 */ /* 0x0007e2000810043f */
[----:B------:R-:W-:-:S13]  /*25b0*/  ISETP.GT.U32.AND P0, PT, R19, 0x1, PT ;  /* 0x000000011300780c */ /* 0x000fda0003f04070 */
[----:B---3--:R-:W-:Y:S05]  /*25c0*/  @P0 BRA `(.L_x_30) ;  /* 0x0000000000040947 */ /* 0x008fea0003800000 */
[----:B------:R-:W-:Y:S01]  /*25d0*/  BPT.TRAP 0x1 ;  /* 0x000000040000795c */ /* 0x000fe20000300000 */
.L_x_30:
[----:B------:R-:W3:Y:S01]  /*25e0*/  LDC R6, c[0x0][0x288] ;  /* 0x0000a200ff067b82 */ /* 0x000ee20000000800 */
[--C-:B------:R-:W-:Y:S01]  /*25f0*/  SHF.R.U32.HI R0, RZ, 0x2, R18.reuse ;  /* 0x00000002ff007819 */ /* 0x100fe20000011612 */
[----:B------:R-:W-:Y:S01]  /*2600*/  UIADD3 UR39, UR40, UR39, URZ ;  /* 0x0000002728277290 */ /* 0x000fe2000fffe03f */
[----:B01----:R-:W-:Y:S01]  /*2610*/  SHF.R.U32.HI R5, RZ, 0x7, R18 ;  /* 0x00000007ff057819 */ /* 0x003fe20000011612 */
[----:B------:R-:W-:Y:S01]  /*2620*/  IMAD.SHL.U32 R13, R154, 0x80, RZ ;  /* 0x000000809a0d7824 */ /* 0x000fe200078e00ff */
[----:B------:R-:W-:Y:S01]  /*2630*/  LOP3.LUT R3, R0, 0x7, RZ, 0xc0, !PT ;  /* 0x0000000700037812 */ /* 0x000fe200078ec0ff */
[----:B------:R-:W-:Y:S01]  /*2640*/  USHF.R.U32.HI UR4, URZ, 0x1, UR39 ;  /* 0x000000013f047899 */ /* 0x000fe20008011627 */
[----:B------:R-:W-:Y:S01]  /*2650*/  LOP3.LUT R4, R18, 0x60, RZ, 0xc0, !PT ;  /* 0x0000006012047812 */ /* 0x000fe200078ec0ff */
[----:B------:R-:W-:Y:S01]  /*2660*/  ULDC UR8, c[0x0][0x284] ;  /* 0x0000a10000087ab9 */ /* 0x000fe20000000800 */
[----:B------:R-:W-:Y:S01]  /*2670*/  LOP3.LUT R0, R5, 0x1, RZ, 0xc0, !PT ;  /* 0x0000000105007812 */ /* 0x000fe200078ec0ff */
[----:B------:R-:W-:Y:S01]  /*2680*/  ULOP3.LUT UR4, UR4, 0x1, URZ, 0xc0, !UPT ;  /* 0x0000000104047892 */ /* 0x000fe2000f8ec03f */
[----:B------:R-:W-:Y:S01]  /*2690*/  SHF.R.U32.HI R10, RZ, 0x1, R4 ;  /* 0x00000001ff0a7819 */ /* 0x000fe20000011604 */
[----:B------:R-:W-:Y:S01]  /*26a0*/  UISETP.GT.U32.AND UP1, UPT, UR39, 0x1, UPT ;  /* 0x000000012700788c */ /* 0x000fe2000bf24070 */
[----:B------:R-:W-:Y:S01]  /*26b0*/  SHF.R.S32.HI R21, RZ, 0x1f, R23 ;  /* 0x0000001fff157819 */ /* 0x000fe20000011417 */
[----:B------:R-:W-:Y:S01]  /*26c0*/  IMAD.SHL.U32 R4, R0, 0x40, RZ ;  /* 0x0000004000047824 */ /* 0x000fe200078e00ff */
[--C-:B------:R-:W-:Y:S01]  /*26d0*/  IADD3 R5, RZ, -R10, -R3.reuse ;  /* 0x8000000aff057210 */ /* 0x100fe20007ffe803 */
[----:B------:R-:W-:Y:S01]  /*26e0*/  UISETP.NE.U32.AND UP0, UPT, UR4, 0x1, UPT ;  /* 0x000000010400788c */ /* 0x000fe2000bf05070 */
[----:B------:R-:W-:Y:S01]  /*26f0*/  IMAD.WIDE R8, R153, 0x100, RZ ;  /* 0x0000010099087825 */ /* 0x000fe200078e02ff */
[----:B------:R-:W-:Y:S01]  /*2700*/  ULDC.64 UR6, c[0x0][0x5d0] ;  /* 0x0001740000067ab9 */ /* 0x000fe20000000a00 */
[----:B--2---:R-:W-:Y:S01]  /*2710*/  LOP3.LUT R157, R4, 0x40, R3, 0xe2, !PT ;  /* 0x00000040049d7812 */ /* 0x004fe200078ee203 */
[----:B------:R-:W-:Y:S01]  /*2720*/  UISETP.LT.U32.AND UP1, UPT, UR40, 0x2, UP1 ;  /* 0x000000022800788c */ /* 0x000fe20008f21070 */
[----:B------:R-:W-:Y:S01]  /*2730*/  LOP3.LUT R3, R18, 0x3, RZ, 0xc0, !PT ;  /* 0x0000000312037812 */ /* 0x000fe200078ec0ff */
[----:B------:R-:W-:Y:S01]  /*2740*/  UISETP.GT.U32.AND UP0, UPT, UR40, 0x1, !UP0 ;  /* 0x000000012800788c */ /* 0x000fe2000c704070 */
[----:B------:R-:W-:Y:S01]  /*2750*/  IMAD R4, R21, UR6, RZ ;  /* 0x0000000615047c24 */ /* 0x000fe2000f8e02ff */
[----:B---3--:R-:W-:Y:S01]  /*2760*/  ISETP.GE.AND P0, PT, R13, R6, PT ;  /* 0x000000060d00720c */ /* 0x008fe20003f06270 */
[----:B------:R-:W-:Y:S01]  /*2770*/  IMAD R0, R0, -0x40, R5 ;  /* 0xffffffc000007824 */ /* 0x000fe200078e0205 */
[----:B------:R-:W-:Y:S01]  /*2780*/  USEL UR5, URZ, 0x1, !UP1 ;  /* 0x000000013f057887 */ /* 0x000fe2000c800000 */
[----:B------:R-:W-:Y:S01]  /*2790*/  IMAD R12, R3, -0x2, R6 ;  /* 0xfffffffe030c7824 */ /* 0x000fe200078e0206 */
[----:B------:R-:W-:Y:S01]  /*27a0*/  USEL UR4, URZ, 0x1, !UP0 ;  /* 0x000000013f047887 */ /* 0x000fe2000c000000 */
[----:B------:R-:W-:Y:S01]  /*27b0*/  IMAD.SHL.U32 R3, R153, 0x100, RZ ;  /* 0x0000010099037824 */ /* 0x000fe200078e00ff */
[----:B------:R-:W-:Y:S01]  /*27c0*/  ULOP3.LUT UR39, UR39, 0x1, URZ, 0xc0, !UPT ;  /* 0x0000000127277892 */ /* 0x000fe2000f8ec03f */
[----:B------:R-:W-:Y:S01]  /*27d0*/  IMAD.SHL.U32 R6, R18, 0x2, RZ ;  /* 0x0000000212067824 */ /* 0x000fe200078e00ff */
[----:B------:R-:W-:Y:S01]  /*27e0*/  ULOP3.LUT UR38, UR4, UR38, UR5, 0x96, !UPT ;  /* 0x0000002604267292 */ /* 0x000fe2000f8e9605 */
[----:B------:R-:W-:Y:S01]  /*27f0*/  IMAD R11, R23, UR7, R4 ;  /* 0x00000007170b7c24 */ /* 0x000fe2000f8e0204 */
[----:B------:R-:W-:Y:S01]  /*2800*/  ISETP.GE.OR P0, PT, R3, UR8, P0 ;  /* 0x0000000803007c0c */ /* 0x000fe20008706670 */
[----:B------:R-:W-:Y:S01]  /*2810*/  IMAD.MOV.U32 R153, RZ, RZ, -0x1 ;  /* 0xffffffffff997424 */ /* 0x000fe200078e00ff */
[----:B------:R-:W-:-:S02]  /*2820*/  LOP3.LUT R6, R13, 0x6, R6, 0xf8, !PT ;  /* 0x000000060d067812 */ /* 0x000fc400078ef806 */
[----:B------:R-:W-:Y:S01]  /*2830*/  IADD3 R3, -R3, UR8, R0 ;  /* 0x0000000803037c10 */ /* 0x000fe2000fffe100 */
[----:B------:R-:W-:Y:S01]  /*2840*/  IMAD.IADD R0, R12, 0x1, -R13 ;  /* 0x000000010c007824 */ /* 0x000fe200078e0a0d */
[----:B------:R-:W-:Y:S02]  /*2850*/  SHF.R.S32.HI R7, RZ, 0x1f, R6 ;  /* 0x0000001fff077819 */ /* 0x000fe40000011406 */
[----:B------:R-:W-:Y:S01]  /*2860*/  LOP3.LUT R157, R8, R157, R10, 0xfe, !PT ;  /* 0x0000009d089d7212 */ /* 0x000fe200078efe0a */
[----:B------:R-:W-:-:S04]  /*2870*/  IMAD.WIDE.U32 R4, R23, UR6, R6 ;  /* 0x0000000617047c25 */ /* 0x000fc8000f8e0006 */
[----:B------:R-:W-:Y:S02]  /*2880*/  IMAD.IADD R11, R5, 0x1, R11 ;  /* 0x00000001050b7824 */ /* 0x000fe400078e020b */
[----:B------:R-:W-:Y:S01]  /*2890*/  IMAD.MOV.U32 R10, RZ, RZ, R4 ;  /* 0x000000ffff0a7224 */ /* 0x000fe200078e0004 */
[----:B------:R-:W-:Y:S06]  /*28a0*/  @P0 BRA `(.L_x_32) ;  /* 0x0000008000600947 */ /* 0x000fec0003800000 */
[----:B------:R-:W0:Y:S01]  /*28b0*/  LDC.64 R4, c[0x0][0x5c8] ;  /* 0x00017200ff047b82 */ /* 0x000e220000000a00 */
[----:B-----5:R-:W-:Y:S01]  /*28c0*/  FSETP.NEU.AND P0, PT, R156, RZ, PT ;  /* 0x000000ff9c00720b */ /* 0x020fe20003f0d000 */
[----:B------:R-:W-:Y:S01]  /*28d0*/  BSSY B0, `(.L_x_32) ;  /* 0x0000815000007945 */ /* 0x000fe20003800000 */
[----:B------:R-:W-:-:S04]  /*28e0*/  ISETP.GT.AND P3, PT, R3, RZ, PT ;  /* 0x000000ff0300720c */ /* 0x000fc80003f64270 */
[----:B------:R-:W-:Y:S01]  /*28f0*/  ISETP.GT.AND P2, PT, R0, RZ, P3 ;  /* 0x000000ff0000720c */ /* 0x000fe20001f44270 */
[-C--:B0-----:R-:W-:Y:S02]  /*2900*/  IMAD R12, R9, R4.reuse, RZ ;  /* 0x00000004090c7224 */ /* 0x081fe400078e02ff */
[----:B------:R-:W-:-:S04]  /*2910*/  IMAD.WIDE.U32 R170, R157, R4, R10 ;  /* 0x000000049daa7225 */ /* 0x000fc800078e000a */
[----:B------:R-:W-:-:S04]  /*2920*/  IMAD R11, R157, R5, R12 ;  /* 0x000000059d0b7224 */ /* 0x000fc800078e020c */
[----:B------:R-:W-:Y:S01]  /*2930*/  IMAD.IADD R173, R171, 0x1, R11 ;  /* 0x00000001abad7824 */ /* 0x000fe200078e020b */
[----:B------:R-:W-:Y:S06]  /*2940*/  @!P0 BRA `(.L_x_33) ;  /* 0x0000005c00108947 */ /* 0x000fec0003800000 */
[----:B------:R-:W0:Y:S01]  /*2950*/  LDC.64 R12, c[0x0][0x5b8] ;  /* 0x00016e00ff0c7b82 */ /* 0x000e220000000a00 */
[----:B------:R-:W-:-:S07]  /*2960*/  ULDC.64 UR4, c[0x0][0x5c0] ;  /* 0x0001700000047ab9 */ /* 0x000fce0000000a00 */
[----:B------:R-:W1:Y:S08]  /*2970*/  LDC.64 R14, c[0x0][0x5b0] ;  /* 0x00016c00ff0e7b82 */ /* 0x000e700000000a00 */
[----:B------:R-:W2:Y:S01]  /*2980*/  LDC.64 R10, c[0x0][0x5a8] ;  /* 0x00016a00ff0a7b82 */ /* 0x000ea20000000a00 */
[----:B0-----:R-:W-:-:S04]  /*2990*/  IMAD R20, R21, R12, RZ ;  /* 0x0000000c15147224 */ /* 0x001fc800078e02ff */
[C---:B------:R-:W-:Y:S02]  /*29a0*/  IMAD R13, R23.reuse, R13, R20 ;  /* 0x0000000d170d7224 */ /* 0x040fe400078e0214 */
[----:B------:R-:W-:-:S04]  /*29b0*/  IMAD.WIDE.U32 R20, R23, R12, R6 ;  /* 0x0000000c17147225 */ /* 0x000fc800078e0006 */
[-C--:B-1----:R-:W-:Y:S02]  /*29c0*/  IMAD R154, R9, R14.reuse, RZ ;  /* 0x0000000e099a7224 */ /* 0x082fe400078e02ff */
[----:B------:R-:W-:Y:S02]  /*29d0*/  IMAD.IADD R159, R21, 0x1, R13 ;  /* 0x00000001159f7824 */ /* 0x000fe400078e020d */
[----:B------:R-:W-:Y:S02]  /*29e0*/  IMAD.MOV.U32 R158, RZ, RZ, R20 ;  /* 0x000000ffff9e7224 */ /* 0x000fe400078e0014 */
[C---:B------:R-:W-:Y:S02]  /*29f0*/  IMAD R171, R157.reuse, R15, R154 ;  /* 0x0000000f9dab7224 */ /* 0x040fe400078e029a */
[----:B------:R-:W-:-:S04]  /*2a00*/  IMAD.WIDE.U32 R160, R157, R14, R158 ;  /* 0x0000000e9da07225 */ /* 0x000fc800078e009e */
[----:B------:R-:W-:Y:S01]  /*2a10*/  IMAD.IADD R154, R161, 0x1, R171 ;  /* 0x00000001a19a7824 */ /* 0x000fe200078e02ab */
[----:B--2---:R-:W-:-:S04]  /*2a20*/  LEA R162, P0, R160, R10, 0x2 ;  /* 0x0000000aa0a27211 */ /* 0x004fc800078010ff */
[----:B------:R-:W-:-:S05]  /*2a30*/  LEA.HI.X R163, R160, R11, R154, 0x2, P0 ;  /* 0x0000000ba0a37211 */ /* 0x000fca00000f149a */
[----:B------:R0:W2:Y:S01]  /*2a40*/  @P2 LDG.E.LTC128B R154, desc[UR36][R162.64] ;  /* 0x00000024a29a2981 */ /* 0x0000a2000c1e1920 */
[----:B------:R-:W-:Y:S01]  /*2a50*/  LEA R160, P0, R170, UR4, 0x2 ;  /* 0x00000004aaa07c11 */ /* 0x000fe2000f8010ff */
[----:B------:R-:W-:Y:S01]  /*2a60*/  IMAD.WIDE.U32 R164, R157, R14, R6 ;  /* 0x0000000e9da47225 */ /* 0x000fe200078e0006 */
[----:B------:R-:W-:Y:S01]  /*2a70*/  ISETP.GT.AND P1, PT, R0, 0x1, P3 ;  /* 0x000000010000780c */ /* 0x000fe20001f24270 */
[----:B------:R-:W-:Y:S02]  /*2a80*/  BSSY B1, `(.L_x_34) ;  /* 0x0000011000017945 */ /* 0x000fe40003800000 */
[----:B------:R-:W-:Y:S02]  /*2a90*/  IMAD.IADD R165, R171, 0x1, R165 ;  /* 0x00000001aba57824 */ /* 0x000fe400078e02a5 */
[----:B------:R-:W-:Y:S01]  /*2aa0*/  IMAD.WIDE.U32 R166, R23, R12, R164 ;  /* 0x0000000c17a67225 */ /* 0x000fe200078e00a4 */
[----:B0-----:R-:W-:-:S03]  /*2ab0*/  SHF.L.U64.HI R163, R14, 0x3, R15 ;  /* 0x000000030ea37819 */ /* 0x001fc6000001020f */
[----:B------:R-:W-:Y:S01]  /*2ac0*/  IMAD.SHL.U32 R162, R14, 0x8, RZ ;  /* 0x000000080ea27824 */ /* 0x000fe200078e00ff */
[----:B--2---:R-:W-:-:S05]  /*2ad0*/  LOP3.LUT R161, R154, 0xffffe000, RZ, 0xc0, !PT ;  /* 0xffffe0009aa17812 */ /* 0x004fca00078ec0ff */
[----:B------:R-:W-:Y:S01]  /*2ae0*/  FMUL R169, R161, R156 ;  /* 0x0000009ca1a97220 */ /* 0x000fe20000400000 */
[----:B------:R-:W-:Y:S01]  /*2af0*/  LEA.HI.X R161, R170, UR5, R173, 0x2, P0 ;  /* 0x00000005aaa17c11 */ /* 0x000fe200080f14ad */
[----:B------:R-:W-:Y:S01]  /*2b00*/  IMAD.WIDE.U32 R172, R157, R14, R162 ;  /* 0x0000000e9dac7225 */ /* 0x000fe200078e00a2 */
[----:B------:R-:W-:-:S03]  /*2b10*/  LEA R164, P0, R166, R10, 0x2 ;  /* 0x0000000aa6a47211 */ /* 0x000fc600078010ff */
[----:B------:R-:W-:Y:S01]  /*2b20*/  FFMA R169, R88, R155, R169 ;  /* 0x0000009b58a97223 */ /* 0x000fe200000000a9 */
[----:B------:R-:W-:-:S04]  /*2b30*/  IMAD.IADD R88, R13, 0x1, R167 ;  /* 0x000000010d587824 */ /* 0x000fc800078e02a7 */
[----:B------:R-:W-:Y:S02]  /*2b40*/  F2FP.TF32.F32.PACK_B R169, R169 ;  /* 0x000000a9ffa9723e */ /* 0x000fe400024050ff */
[----:B------:R-:W-:-:S03]  /*2b50*/  LEA.HI.X R165, R166, R11, R88, 0x2, P0 ;  /* 0x0000000ba6a57211 */ /* 0x000fc600000f1458 */
[----:B------:R0:W-:Y:S01]  /*2b60*/  @P2 STG.E desc[UR36][R160.64], R169 ;  /* 0x000000a9a0002986 */ /* 0x0001e2000c101924 */
[----:B------:R-:W-:Y:S05]  /*2b70*/  @!P1 BRA `(.L_x_35) ;  /* 0x0000000000049947 */ /* 0x000fea0003800000 */
[----:B------:R1:W5:Y:S02]  /*2b80*/  LDG.E.LTC128B R154, desc[UR36][R164.64+0x4] ;  /* 0x00000424a49a7981 */ /* 0x000364000c1e1920 */
.L_x_35:
[----:B------:R-:W-:Y:S05]  /*2b90*/  BSYNC B1 ;  /* 0x0000000000017941 */ /* 0x000fea0003800000 */
.L_x_34:
[----:B-----5:R-:W-:Y:S01]  /*2ba0*/  LOP3.LUT R167, R154, 0xffffe000, RZ, 0xc0, !PT ;  /* 0xffffe0009aa77812 */ /* 0x020fe200078ec0ff */
[----:B------:R-:W-:Y:S01]  /*2bb0*/  IMAD.IADD R171, R171, 0x1, R173 ;  /* 0x00000001abab7824 */ /* 0x000fe200078e02ad */
[----:B------:R-:W-:Y:S02]  /*2bc0*/  ISETP.GT.AND P0, PT, R3, 0x8, PT ;  /* 0x000000080300780c */ /* 0x000fe40003f04270 */
[----:B------:R-:W-:Y:S01]  /*2bd0*/  IADD3 R166, P4, R20, R172, RZ ;  /* 0x000000ac14a67210 */ /* 0x000fe20007f9e0ff */
[----:B------:R-:W-:Y:S01]  /*2be0*/  FMUL R88, R167, R156 ;  /* 0x0000009ca7587220 */ /* 0x000fe20000400000 */
[----:B------:R-:W-:-:S03]  /*2bf0*/  ISETP.GT.AND P2, PT, R0, RZ, P0 ;  /* 0x000000ff0000720c */ /* 0x000fc60000744270 */
[----:B------:R-:W-:Y:S01]  /*2c00*/  FFMA R175, R89, R155, R88 ;  /* 0x0000009b59af7223 */ /* 0x000fe20000000058 */
[----:B------:R-:W-:Y:S01]  /*2c10*/  IMAD.X R167, R171, 0x1, R159, P4 ;  /* 0x00000001aba77824 */ /* 0x000fe200020e069f */
[----:B------:R-:W-:-:S03]  /*2c20*/  LEA R88, P4, R166, R10, 0x2 ;  /* 0x0000000aa6587211 */ /* 0x000fc600078810ff */
[----:B------:R-:W-:Y:S02]  /*2c30*/  F2FP.TF32.F32.PACK_B R175, R175 ;  /* 0x000000afffaf723e */ /* 0x000fe400024050ff */
[----:B------:R-:W-:-:S03]  /*2c40*/  LEA.HI.X R89, R166, R11, R167, 0x2, P4 ;  /* 0x0000000ba6597211 */ /* 0x000fc600020f14a7 */
[----:B------:R2:W-:Y:S04]  /*2c50*/  @P1 STG.E desc[UR36][R160.64+0x4], R175 ;  /* 0x000004afa0001986 */ /* 0x0005e8000c101924 */
[----:B------:R3:W0:Y:S01]  /*2c60*/  @P2 LDG.E.LTC128B R154, desc[UR36][R88.64] ;  /* 0x00000024589a2981 */ /* 0x000622000c1e1920 */
[----:B------:R-:W-:Y:S01]  /*2c70*/  IMAD.SHL.U32 R167, R4, 0x20, RZ ;  /* 0x0000002004a77824 */ /* 0x000fe200078e00ff */
[----:B------:R-:W-:Y:S01]  /*2c80*/  IADD3 R172, P1, R6, R172, RZ ;  /* 0x000000ac06ac7210 */ /* 0x000fe20007f3e0ff */
[----:B------:R-:W-:Y:S03]  /*2c90*/  BSSY B1, `(.L_x_36) ;  /* 0x0000011000017945 */ /* 0x000fe60003800000 */
[----:B------:R-:W-:Y:S01]  /*2ca0*/  IADD3 R170, P4, R167, R160, RZ ;  /* 0x000000a0a7aa7210 */ /* 0x000fe20007f9e0ff */
[----:B------:R-:W-:Y:S01]  /*2cb0*/  IMAD.X R173, R7, 0x1, R171, P1 ;  /* 0x0000000107ad7824 */ /* 0x000fe200008e06ab */
[----:B------:R-:W-:Y:S01]  /*2cc0*/  ISETP.GT.AND P1, PT, R0, 0x1, P0 ;  /* 0x000000010000780c */ /* 0x000fe20000724270 */
[----:B------:R-:W-:-:S03]  /*2cd0*/  IMAD.WIDE.U32 R172, R23, R12, R172 ;  /* 0x0000000c17ac7225 */ /* 0x000fc600078e00ac */
[----:B---3--:R-:W-:Y:S02]  /*2ce0*/  LEA R88, P5, R172, R10, 0x2 ;  /* 0x0000000aac587211 */ /* 0x008fe400078a10ff */
[----:B0-----:R-:W-:-:S05]  /*2cf0*/  LOP3.LUT R169, R154, 0xffffe000, RZ, 0xc0, !PT ;  /* 0xffffe0009aa97812 */ /* 0x001fca00078ec0ff */
[----:B------:R-:W-:-:S04]  /*2d00*/  FMUL R169, R169, R156 ;  /* 0x0000009ca9a97220 */ /* 0x000fc80000400000 */
[----:B------:R-:W-:Y:S01]  /*2d10*/  FFMA R177, R90, R155, R169 ;  /* 0x0000009b5ab17223 */ /* 0x000fe200000000a9 */
[----:B------:R-:W-:Y:S01]  /*2d20*/  SHF.L.U64.HI R169, R4, 0x5, R5 ;  /* 0x0000000504a97819 */ /* 0x000fe20000010205 */
[----:B------:R-:W-:-:S03]  /*2d30*/  IMAD.IADD R90, R13, 0x1, R173 ;  /* 0x000000010d5a7824 */ /* 0x000fc600078e02ad */
[----:B------:R-:W-:Y:S01]  /*2d40*/  F2FP.TF32.F32.PACK_B R177, R177 ;  /* 0x000000b1ffb1723e */ /* 0x000fe200024050ff */
[----:B------:R-:W-:Y:S01]  /*2d50*/  IMAD.X R171, R169, 0x1, R161, P4 ;  /* 0x00000001a9ab7824 */ /* 0x000fe200020e06a1 */
[----:B------:R-:W-:-:S04]  /*2d60*/  LEA.HI.X R89, R172, R11, R90, 0x2, P5 ;  /* 0x0000000bac597211 */ /* 0x000fc800028f145a */
[----:B------:R2:W-:Y:S01]  /*2d70*/  @P2 STG.E desc[UR36][R170.64], R177 ;  /* 0x000000b1aa002986 */ /* 0x0005e2000c101924 */
[----:B------:R-:W-:Y:S05]  /*2d80*/  @!P1 BRA `(.L_x_37) ;  /* 0x0000000000049947 */ /* 0x000fea0003800000 */
[----:B------:R0:W5:Y:S02]  /*2d90*/  LDG.E.LTC128B R154, desc[UR36][R88.64+0x4] ;  /* 0x00000424589a7981 */ /* 0x000164000c1e1920 */
.L_x_37:
[----:B------:R-:W-:Y:S05]  /*2da0*/  BSYNC B1 ;  /* 0x0000000000017941 */ /* 0x000fea0003800000 */
.L_x_36:
[----:B-----5:R-:W-:Y:S01]  /*2db0*/  LOP3.LUT R173, R154, 0xffffe000, RZ, 0xc0, !PT ;  /* 0xffffe0009aad7812 */ /* 0x020fe200078ec0ff */
[----:B------:R-:W-:Y:S01]  /*2dc0*/  BSSY B1, `(.L_x_38) ;  /* 0x000000a000017945 */ /* 0x000fe20003800000 */
[----:B------:R-:W-:-:S03]  /*2dd0*/  ISETP.GT.AND P2, PT, R0, 0x8, P3 ;  /* 0x000000080000780c */ /* 0x000fc60001f44270 */
[----:B------:R-:W-:-:S04]  /*2de0*/  FMUL R90, R173, R156 ;  /* 0x0000009cad5a7220 */ /* 0x000fc80000400000 */
[----:B------:R-:W-:Y:S01]  /*2df0*/  FFMA R173, R91, R155, R90 ;  /* 0x0000009b5bad7223 */ /* 0x000fe2000000005a */
[----:B------:R-:W-:Y:S02]  /*2e00*/  @P1 IMAD.MOV.U32 R90, RZ, RZ, R170 ;  /* 0x000000ffff5a1224 */ /* 0x000fe400078e00aa */
[----:B------:R-:W-:Y:S02]  /*2e10*/  @P1 IMAD.MOV.U32 R91, RZ, RZ, R171 ;  /* 0x000000ffff5b1224 */ /* 0x000fe400078e00ab */
[----:B------:R-:W-:-:S05]  /*2e20*/  F2FP.TF32.F32.PACK_B R173, R173 ;  /* 0x000000adffad723e */ /* 0x000fca00024050ff */
[----:B------:R3:W-:Y:S01]  /*2e30*/  @P1 STG.E desc[UR36][R90.64+0x4], R173 ;  /* 0x000004ad5a001986 */ /* 0x0007e2000c101924 */
[----:B------:R-:W-:Y:S05]  /*2e40*/  @!P2 BRA `(.L_x_39) ;  /* 0x000000000004a947 */ /* 0x000fea0003800000 */
[----:B------:R4:W5:Y:S02]  /*2e50*/  LDG.E.LTC128B R154, desc[UR36][R164.64+0x20] ;  /* 0x00002024a49a7981 */ /* 0x000964000c1e1920 */
.L_x_39:
[----:B------:R-:W-:Y:S05]  /*2e60*/  BSYNC B1 ;  /* 0x0000000000017941 */ /* 0x000fea0003800000 */
.L_x_38:
[----:B---3-5:R-:W-:Y:S01]  /*2e70*/  LOP3.LUT R91, R154, 0xffffe000, RZ, 0xc0, !PT ;  /* 0xffffe0009a5b7812 */ /* 0x028fe200078ec0ff */
[----:B------:R-:W-:Y:S01]  /*2e80*/  @P2 IMAD.MOV.U32 R90, RZ, RZ, R160 ;  /* 0x000000ffff5a2224 */ /* 0x000fe200078e00a0 */
[----:B------:R-:W-:Y:S01]  /*2e90*/  ISETP.GT.AND P1, PT, R0, 0x9, P3 ;  /* 0x000000090000780c */ /* 0x000fe20001f24270 */
[----:B------:R-:W-:Y:S02]  /*2ea0*/  BSSY B1, `(.L_x_40) ;  /* 0x0000008000017945 */ /* 0x000fe40003800000 */
[----:B------:R-:W-:-:S04]  /*2eb0*/  FMUL R91, R91, R156 ;  /* 0x0000009c5b5b7220 */ /* 0x000fc80000400000 */
[----:B------:R-:W-:Y:S01]  /*2ec0*/  FFMA R173, R92, R155, R91 ;  /* 0x0000009b5cad7223 */ /* 0x000fe2000000005b */
[----:B------:R-:W-:-:S04]  /*2ed0*/  @P2 IMAD.MOV.U32 R91, RZ, RZ, R161 ;  /* 0x000000ffff5b2224 */ /* 0x000fc800078e00a1 */
[----:B------:R-:W-:-:S05]  /*2ee0*/  F2FP.TF32.F32.PACK_B R173, R173 ;  /* 0x000000adffad723e */ /* 0x000fca00024050ff */
[----:B------:R3:W-:Y:S01]  /*2ef0*/  @P2 STG.E desc[UR36][R90.64+0x20], R173 ;  /* 0x000020ad5a002986 */ /* 0x0007e2000c101924 */
[----:B------:R-:W-:Y:S05]  /*2f00*/  @!P1 BRA `(.L_x_41) ;  /* 0x0000000000049947 */ /* 0x000fea0003800000 */
[----:B------:R0:W5:Y:S02]  /*2f10*/  LDG.E.LTC128B R154, desc[UR36][R164.64+0x24] ;  /* 0x00002424a49a7981 */ /* 0x000164000c1e1920 */
.L_x_41:
[----:B------:R-:W-:Y:S05]  /*2f20*/  BSYNC B1 ;  /* 0x0000000000017941 */ /* 0x000fea0003800000 */
.L_x_40:
[----:B---3-5:R-:W-:Y:S01]  /*2f30*/  LOP3.LUT R91, R154, 0xffffe000, RZ, 0xc0, !PT ;  /* 0xffffe0009a5b7812 */ /* 0x028fe200078ec0ff */
[----:B------:R-:W-:Y:S01]  /*2f40*/  BSSY B1, `(.L_x_42) ;  /* 0x000000a000017945 */ /* 0x000fe20003800000 */
[----:B------:R-:W-:-:S03]  /*2f50*/  ISETP.GT.AND P2, PT, R0, 0x8, P0 ;  /* 0x000000080000780c */ /* 0x000fc60000744270 */
[----:B------:R-:W-:Y:S01]  /*2f60*/  FMUL R90, R91, R156 ;  /* 0x0000009c5b5a7220 */ /* 0x000fe20000400000 */
[----:B------:R-:W-:-:S03]  /*2f70*/  @P1 IMAD.MOV.U32 R91, RZ, RZ, R161 ;  /* 0x000000ffff5b1224 */ /* 0x000fc600078e00a1 */
[----:B------:R-:W-:Y:S01]  /*2f80*/  FFMA R93, R93, R155, R90 ;  /* 0x0000009b5d5d7223 */ /* 0x000fe2000000005a */
[----:B------:R-:W-:-:S04]  /*2f90*/  @P1 IMAD.MOV.U32 R90, RZ, RZ, R160 ;  /* 0x000000ffff5a1224 */ /* 0x000fc800078e00a0 */
[----:B------:R-:W-:-:S05]  /*2fa0*/  F2FP.TF32.F32.PACK_B R93, R93 ;  /* 0x0000005dff5d723e */ /* 0x000fca00024050ff */
[----:B------:R3:W-:Y:S01]  /*2fb0*/  @P1 STG.E desc[UR36][R90.64+0x24], R93 ;  /* 0x0000245d5a001986 */ /* 0x0007e2000c101924 */
[----:B------:R-:W-:Y:S05]  /*2fc0*/  @!P2 BRA `(.L_x_43) ;  /* 0x000000000004a947 */ /* 0x000fea0003800000 */
[----:B------:R0:W5:Y:S02]  /*2fd0*/  LDG.E.LTC128B R154, desc[UR36][R88.64+0x20] ;  /* 0x00002024589a7981 */ /* 0x000164000c1e1920 */
.L_x_43:
[----:B------:R-:W-:Y:S05]  /*2fe0*/  BSYNC B1 ;  /* 0x0000000000017941 */ /* 0x000fea0003800000 */
.L_x_42:
        /* <DEDUP_REMOVED lines=11> */
.L_x_45:
[----:B------:R-:W-:Y:S05]  /*30a0*/  BSYNC B1 ;  /* 0x0000000000017941 */ /* 0x000fea0003800000 */
.L_x_44:
        /* <DEDUP_REMOVED lines=11> */
.L_x_47:
[----:B------:R-:W-:Y:S05]  /*3160*/  BSYNC B1 ;  /* 0x0000000000017941 */ /* 0x000fea0003800000 */
.L_x_46:
        /* <DEDUP_REMOVED lines=11> */
.L_x_49:
[----:B------:R-:W-:Y:S05]  /*3220*/  BSYNC B1 ;  /* 0x0000000000017941 */ /* 0x000fea0003800000 */
.L_x_48:
        /* <DEDUP_REMOVED lines=11> */
.L_x_51:
[----:B------:R-:W-:Y:S05]  /*32e0*/  BSYNC B1 ;  /* 0x0000000000017941 */ /* 0x000fea0003800000 */
.L_x_50:
        /* <DEDUP_REMOVED lines=11> */
.L_x_53:
[----:B------:R-:W-:Y:S05]  /*33a0*/  BSYNC B1 ;  /* 0x0000000000017941 */ /* 0x000fea0003800000 */
.L_x_52:
        /* <DEDUP_REMOVED lines=11> */
.L_x_55:
[----:B------:R-:W-:Y:S05]  /*3460*/  BSYNC B1 ;  /* 0x0000000000017941 */ /* 0x000fea0003800000 */
.L_x_54:
        /* <DEDUP_REMOVED lines=11> */
.L_x_57:
[----:B------:R-:W-:Y:S05]  /*3520*/  BSYNC B1 ;  /* 0x0000000000017941 */ /* 0x000fea0003800000 */
.L_x_56:
        /* <DEDUP_REMOVED lines=11> */
.L_x_59:
[----:B------:R-:W-:Y:S05]  /*35e0*/  BSYNC B1 ;  /* 0x0000000000017941 */ /* 0x000fea0003800000 */
.L_x_58:
        /* <DEDUP_REMOVED lines=11> */
.L_x_61:
[----:B------:R-:W-:Y:S05]  /*36a0*/  BSYNC B1 ;  /* 0x0000000000017941 */ /* 0x000fea0003800000 */
.L_x_60:
        /* <DEDUP_REMOVED lines=11> */
.L_x_63:
[----:B------:R-:W-:Y:S05]  /*3760*/  BSYNC B1 ;  /* 0x0000000000017941 */ /* 0x000fea0003800000 */
.L_x_62:
        /* <DEDUP_REMOVED lines=11> */
.L_x_65:
[----:B------:R-:W-:Y:S05]  /*3820*/  BSYNC B1 ;  /* 0x0000000000017941 */ /* 0x000fea0003800000 */
.L_x_64:
        /* <DEDUP_REMOVED lines=11> */
.L_x_67:
[----:B------:R-:W-:Y:S05]  /*38e0*/  BSYNC B1 ;  /* 0x0000000000017941 */ /* 0x000fea0003800000 */
.L_x_66:
        /* <DEDUP_REMOVED lines=11> */
.L_x_69:
[----:B------:R-:W-:Y:S05]  /*39a0*/  BSYNC B1 ;  /* 0x0000000000017941 */ /* 0x000fea0003800000 */
.L_x_68:
        /* <DEDUP_REMOVED lines=11> */
.L_x_71:
[----:B------:R-:W-:Y:S05]  /*3a60*/  BSYNC B1 ;  /* 0x0000000000017941 */ /* 0x000fea0003800000 */
.L_x_70:
        /* <DEDUP_REMOVED lines=11> */
.L_x_73:
[----:B------:R-:W-:Y:S05]  /*3b20*/  BSYNC B1 ;  /* 0x0000000000017941 */ /* 0x000fea0003800000 */
.L_x_72:
        /* <DEDUP_REMOVED lines=11> */
.L_x_75:
[----:B------:R-:W-:Y:S05]  /*3be0*/  BSYNC B1 ;  /* 0x0000000000017941 */ /* 0x000fea0003800000 */
.L_x_74:
        /* <DEDUP_REMOVED lines=11> */
.L_x_77:
[----:B------:R-:W-:Y:S05]  /*3ca0*/  BSYNC B1 ;  /* 0x0000000000017941 */ /* 0x000fea0003800000 */
.L_x_76:
        /* <DEDUP_REMOVED lines=11> */
.L_x_79:
[----:B------:R-:W-:Y:S05]  /*3d60*/  BSYNC B1 ;  /* 0x0000000000017941 */ /* 0x000fea0003800000 */
.L_x_78:
        /* <DEDUP_REMOVED lines=11> */
.L_x_81:
[----:B------:R-:W-:Y:S05]  /*3e20*/  BSYNC B1 ;  /* 0x0000000000017941 */ /* 0x000fea0003800000 */
.L_x_80:
        /* <DEDUP_REMOVED lines=11> */
.L_x_83:
[----:B------:R-:W-:Y:S05]  /*3ee0*/  BSYNC B1 ;  /* 0x0000000000017941 */ /* 0x000fea0003800000 */
.L_x_82:
        /* <DEDUP_REMOVED lines=11> */
.L_x_85:
[----:B------:R-:W-:Y:S05]  /*3fa0*/  BSYNC B1 ;  /* 0x0000000000017941 */ /* 0x000fea0003800000 */
.L_x_84:
        /* <DEDUP_REMOVED lines=11> */
.L_x_87:
[----:B------:R-:W-:Y:S05]  /*4060*/  BSYNC B1 ;  /* 0x0000000000017941 */ /* 0x000fea0003800000 */
.L_x_86:
        /* <DEDUP_REMOVED lines=11> */
.L_x_89:
[----:B------:R-:W-:Y:S05]  /*4120*/  BSYNC B1 ;  /* 0x0000000000017941 */ /* 0x000fea0003800000 */
.L_x_88:
        /* <DEDUP_REMOVED lines=11> */
.L_x_91:
[----:B------:R-:W-:Y:S05]  /*41e0*/  BSYNC B1 ;  /* 0x0000000000017941 */ /* 0x000fea0003800000 */
.L_x_90:
        /* <DEDUP_REMOVED lines=11> */
.L_x_93:
[----:B------:R-:W-:Y:S05]  /*42a0*/  BSYNC B1 ;  /* 0x0000000000017941 */ /* 0x000fea0003800000 */
.L_x_92:
        /* <DEDUP_REMOVED lines=11> */
.L_x_95:
[----:B------:R-:W-:Y:S05]  /*4360*/  BSYNC B1 ;  /* 0x0000000000017941 */ /* 0x000fea0003800000 */
.L_x_94:
        /* <DEDUP_REMOVED lines=11> */
.L_x_97:
[----:B------:R-:W-:Y:S05]  /*4420*/  BSYNC B1 ;  /* 0x0000000000017941 */ /* 0x000fea0003800000 */
.L_x_96:
        /* <DEDUP_REMOVED lines=11> */
.L_x_99:
[----:B------:R-:W-:Y:S05]  /*44e0*/  BSYNC B1 ;  /* 0x0000000000017941 */ /* 0x000fea0003800000 */
.L_x_98:
        /* <DEDUP_REMOVED lines=11> */
.L_x_101:
[----:B------:R-:W-:Y:S05]  /*45a0*/  BSYNC B1 ;  /* 0x0000000000017941 */ /* 0x000fea0003800000 */
.L_x_100:
        /* <DEDUP_REMOVED lines=11> */
.L_x_103:
[----:B------:R-:W-:Y:S05]  /*4660*/  BSYNC B1 ;  /* 0x0000000000017941 */ /* 0x000fea0003800000 */
.L_x_102:
        /* <DEDUP_REMOVED lines=11> */
.L_x_105:
[----:B------:R-:W-:Y:S05]  /*4720*/  BSYNC B1 ;  /* 0x0000000000017941 */ /* 0x000fea0003800000 */
.L_x_104:
        /* <DEDUP_REMOVED lines=11> */
.L_x_107:
[----:B------:R-:W-:Y:S05]  /*47e0*/  BSYNC B1 ;  /* 0x0000000000017941 */ /* 0x000fea0003800000 */
.L_x_106:
        /* <DEDUP_REMOVED lines=11> */
.L_x_109:
[----:B------:R-:W-:Y:S05]  /*48a0*/  BSYNC B1 ;  /* 0x0000000000017941 */ /* 0x000fea0003800000 */
.L_x_108:
        /* <DEDUP_REMOVED lines=11> */
.L_x_111:
[----:B------:R-:W-:Y:S05]  /*4960*/  BSYNC B1 ;  /* 0x0000000000017941 */ /* 0x000fea0003800000 */
.L_x_110:
        /* <DEDUP_REMOVED lines=11> */
.L_x_113:
[----:B------:R-:W-:Y:S05]  /*4a20*/  BSYNC B1 ;  /* 0x0000000000017941 */ /* 0x000fea0003800000 */
.L_x_112:
        /* <DEDUP_REMOVED lines=11> */
.L_x_115:
[----:B------:R-:W-:Y:S05]  /*4ae0*/  BSYNC B1 ;  /* 0x0000000000017941 */ /* 0x000fea0003800000 */
.L_x_114:
        /* <DEDUP_REMOVED lines=11> */
.L_x_117:
[----:B------:R-:W-:Y:S05]  /*4ba0*/  BSYNC B1 ;  /* 0x0000000000017941 */ /* 0x000fea0003800000 */
.L_x_116:
        /* <DEDUP_REMOVED lines=11> */
.L_x_119:
[----:B------:R-:W-:Y:S05]  /*4c60*/  BSYNC B1 ;  /* 0x0000000000017941 */ /* 0x000fea0003800000 */
.L_x_118:
        /* <DEDUP_REMOVED lines=11> */
.L_x_121:
[----:B------:R-:W-:Y:S05]  /*4d20*/  BSYNC B1 ;  /* 0x0000000000017941 */ /* 0x000fea0003800000 */
.L_x_120:
        /* <DEDUP_REMOVED lines=11> */
.L_x_123:
[----:B------:R-:W-:Y:S05]  /*4de0*/  BSYNC B1 ;  /* 0x0000000000017941 */ /* 0x000fea0003800000 */
.L_x_122:
        /* <DEDUP_REMOVED lines=11> */
.L_x_125:
[----:B------:R-:W-:Y:S05]  /*4ea0*/  BSYNC B1 ;  /* 0x0000000000017941 */ /* 0x000fea0003800000 */
.L_x_124:
        /* <DEDUP_REMOVED lines=11> */
.L_x_127:
[----:B------:R-:W-:Y:S05]  /*4f60*/  BSYNC B1 ;  /* 0x0000000000017941 */ /* 0x000fea0003800000 */
.L_x_126:
        /* <DEDUP_REMOVED lines=11> */
.L_x_129:
[----:B------:R-:W-:Y:S05]  /*5020*/  BSYNC B1 ;  /* 0x0000000000017941 */ /* 0x000fea0003800000 */
.L_x_128:
        /* <DEDUP_REMOVED lines=11> */
.L_x_131:
[----:B------:R-:W-:Y:S05]  /*50e0*/  BSYNC B1 ;  /* 0x0000000000017941 */ /* 0x000fea0003800000 */
.L_x_130:
        /* <DEDUP_REMOVED lines=11> */
.L_x_133:
[----:B------:R-:W-:Y:S05]  /*51a0*/  BSYNC B1 ;  /* 0x0000000000017941 */ /* 0x000fea0003800000 */
.L_x_132:
        /* <DEDUP_REMOVED lines=11> */
.L_x_135:
[----:B------:R-:W-:Y:S05]  /*5260*/  BSYNC B1 ;  /* 0x0000000000017941 */ /* 0x000fea0003800000 */
.L_x_134:
        /* <DEDUP_REMOVED lines=11> */
.L_x_137:
[----:B------:R-:W-:Y:S05]  /*5320*/  BSYNC B1 ;  /* 0x0000000000017941 */ /* 0x000fea0003800000 */
.L_x_136:
        /* <DEDUP_REMOVED lines=11> */
.L_x_139:
[----:B------:R-:W-:Y:S05]  /*53e0*/  BSYNC B1 ;  /* 0x0000000000017941 */ /* 0x000fea0003800000 */
.L_x_138:
        /* <DEDUP_REMOVED lines=11> */
.L_x_141:
[----:B------:R-:W-:Y:S05]  /*54a0*/  BSYNC B1 ;  /* 0x0000000000017941 */ /* 0x000fea0003800000 */
.L_x_140:
        /* <DEDUP_REMOVED lines=11> */
.L_x_143:
[----:B------:R-:W-:Y:S05]  /*5560*/  BSYNC B1 ;  /* 0x0000000000017941 */ /* 0x000fea0003800000 */
.L_x_142:
        /* <DEDUP_REMOVED lines=11> */
.L_x_145:
[----:B------:R-:W-:Y:S05]  /*5620*/  BSYNC B1 ;  /* 0x0000000000017941 */ /* 0x000fea0003800000 */
.L_x_144:
        /* <DEDUP_REMOVED lines=11> */
.L_x_147:
[----:B------:R-:W-:Y:S05]  /*56e0*/  BSYNC B1 ;  /* 0x0000000000017941 */ /* 0x000fea0003800000 */
.L_x_146:
        /* <DEDUP_REMOVED lines=11> */
.L_x_149:
[----:B------:R-:W-:Y:S05]  /*57a0*/  BSYNC B1 ;  /* 0x0000000000017941 */ /* 0x000fea0003800000 */
.L_x_148:
        /* <DEDUP_REMOVED lines=11> */
.L_x_151:
[----:B------:R-:W-:Y:S05]  /*5860*/  BSYNC B1 ;  /* 0x0000000000017941 */ /* 0x000fea0003800000 */
.L_x_150:
        /* <DEDUP_REMOVED lines=11> */
.L_x_153:
[----:B------:R-:W-:Y:S05]  /*5920*/  BSYNC B1 ;  /* 0x0000000000017941 */ /* 0x000fea0003800000 */
.L_x_152:
        /* <DEDUP_REMOVED lines=11> */
.L_x_155:
[----:B------:R-:W-:Y:S05]  /*59e0*/  BSYNC B1 ;  /* 0x0000000000017941 */ /* 0x000fea0003800000 */
.L_x_154:
[----:B---3-5:R-:W-:Y:S01]  /*59f0*/  LOP3.LUT R91, R154, 0xffffe000, RZ, 0xc0, !PT ;  /* 0xffffe0009a5b7812 */ /* 0x028fe200078ec0ff */
[----:B------:R-:W-:Y:S01]  /*5a00*/  @P2 IMAD.MOV.U32 R8, RZ, RZ, R170 ;  /* 0x000000ffff082224 */ /* 0x000fe200078e00aa */
[----:B------:R-:W-:Y:S01]  /*5a10*/  IADD3 R157, P1, R157, 0x80, RZ ;  /* 0x000000809d9d7810 */ /* 0x000fe20007f3e0ff */
[----:B------:R-:W-:Y:S02]  /*5a20*/  BSSY B1, `(.L_x_156) ;  /* 0x000000b000017945 */ /* 0x000fe40003800000 */
[----:B------:R-:W-:Y:S02]  /*5a30*/  FMUL R91, R91, R156 ;  /* 0x0000009c5b5b7220 */ /* 0x000fe40000400000 */
[----:B------:R-:W-:Y:S01]  /*5a40*/  IMAD.X R9, RZ, RZ, R9, P1 ;  /* 0x000000ffff097224 */ /* 0x000fe200008e0609 */
[----:B------:R-:W-:Y:S01]  /*5a50*/  ISETP.GT.AND P1, PT, R0, 0x79, P0 ;  /* 0x000000790000780c */ /* 0x000fe20000724270 */
[----:B------:R-:W-:Y:S02]  /*5a60*/  FFMA R91, R150, R155, R91 ;  /* 0x0000009b965b7223 */ /* 0x000fe4000000005b */
[----:B------:R-:W-:-:S02]  /*5a70*/  IMAD R90, R9, R14, RZ ;  /* 0x0000000e095a7224 */ /* 0x000fc400078e02ff */
[----:B------:R-:W-:Y:S01]  /*5a80*/  @P2 IMAD.MOV.U32 R9, RZ, RZ, R171 ;  /* 0x000000ffff092224 */ /* 0x000fe200078e00ab */
[----:B------:R-:W-:-:S05]  /*5a90*/  F2FP.TF32.F32.PACK_B R91, R91 ;  /* 0x0000005bff5b723e */ /* 0x000fca00024050ff */
[----:B------:R3:W-:Y:S02]  /*5aa0*/  @P2 STG.E desc[UR36][R8.64+0x1e0], R91 ;  /* 0x0001e05b08002986 */ /* 0x0007e4000c101924 */
[----:B------:R-:W-:Y:S05]  /*5ab0*/  @!P1 BRA `(.L_x_157) ;  /* 0x0000000000049947 */ /* 0x000fea0003800000 */
[----:B------:R0:W5:Y:S02]  /*5ac0*/  LDG.E.LTC128B R154, desc[UR36][R88.64+0x1e4] ;  /* 0x0001e424589a7981 */ /* 0x000164000c1e1920 */
.L_x_157:
[----:B------:R-:W-:Y:S05]  /*5ad0*/  BSYNC B1 ;  /* 0x0000000000017941 */ /* 0x000fea0003800000 */
.L_x_156:
[----:B0----5:R-:W-:Y:S01]  /*5ae0*/  LOP3.LUT R89, R154, 0xffffe000, RZ, 0xc0, !PT ;  /* 0xffffe0009a597812 */ /* 0x021fe200078ec0ff */
[----:B------:R-:W-:Y:S01]  /*5af0*/  IMAD R97, R157, R15, R90 ;  /* 0x0000000f9d617224 */ /* 0x000fe200078e025a */
[----:B------:R-:W-:Y:S01]  /*5b00*/  ISETP.GT.AND P0, PT, R3, 0x80, PT ;  /* 0x000000800300780c */ /* 0x000fe20003f04270 */
[----:B---3--:R-:W-:-:S04]  /*5b10*/  IMAD.WIDE.U32 R8, R157, R14, R158 ;  /* 0x0000000e9d087225 */ /* 0x008fc800078e009e */
[----:B------:R-:W-:Y:S01]  /*5b20*/  FMUL R88, R89, R156 ;  /* 0x0000009c59587220 */ /* 0x000fe20000400000 */
[----:B------:R-:W-:Y:S01]  /*5b30*/  ISETP.GT.AND P3, PT, R0, RZ, P0 ;  /* 0x000000ff0000720c */ /* 0x000fe20000764270 */
[----:B------:R-:W-:Y:S02]  /*5b40*/  IMAD.IADD R9, R9, 0x1, R97 ;  /* 0x0000000109097824 */ /* 0x000fe400078e0261 */
[----:B------:R-:W-:Y:S01]  /*5b50*/  FFMA R151, R151, R155, R88 ;  /* 0x0000009b97977223 */ /* 0x000fe20000000058 */
[----:B------:R-:W-:-:S04]  /*5b60*/  LEA R88, P2, R8, R10, 0x2 ;  /* 0x0000000a08587211 */ /* 0x000fc800078410ff */
[----:B------:R-:W-:Y:S02]  /*5b70*/  F2FP.TF32.F32.PACK_B R151, R151 ;  /* 0x00000097ff97723e */ /* 0x000fe400024050ff */
[----:B------:R-:W-:-:S03]  /*5b80*/  LEA.HI.X R89, R8, R11, R9, 0x2, P2 ;  /* 0x0000000b08597211 */ /* 0x000fc600010f1409 */
[----:B------:R0:W-:Y:S04]  /*5b90*/  @P1 STG.E desc[UR36][R170.64+0x1e4], R151 ;  /* 0x0001e497aa001986 */ /* 0x0001e8000c101924 */
[----:B------:R-:W3:Y:S01]  /*5ba0*/  @P3 LDG.E.LTC128B R154, desc[UR36][R88.64] ;  /* 0x00000024589a3981 */ /* 0x000ee2000c1e1920 */
[----:B------:R-:W-:Y:S01]  /*5bb0*/  IMAD.WIDE.U32 R8, R157, R14, R6 ;  /* 0x0000000e9d087225 */ /* 0x000fe200078e0006 */
[----:B------:R-:W-:Y:S01]  /*5bc0*/  SHF.L.U64.HI R95, R4, 0x9, R5 ;  /* 0x00000009045f7819 */ /* 0x000fe20000010205 */
[----:B------:R-:W-:Y:S01]  /*5bd0*/  BSSY B1, `(.L_x_158) ;  /* 0x0000011000017945 */ /* 0x000fe20003800000 */
[----:B------:R-:W-:Y:S01]  /*5be0*/  ISETP.GT.AND P2, PT, R0, 0x1, P0 ;  /* 0x000000010000780c */ /* 0x000fe20000744270 */
[----:B------:R-:W-:Y:S02]  /*5bf0*/  IMAD.IADD R9, R97, 0x1, R9 ;  /* 0x0000000161097824 */ /* 0x000fe400078e0209 */
[----:B------:R-:W-:-:S02]  /*5c00*/  IMAD.SHL.U32 R93, R4, 0x200, RZ ;  /* 0x00000200045d7824 */ /* 0x000fc400078e00ff */
[----:B------:R-:W-:-:S03]  /*5c10*/  IMAD.WIDE.U32 R90, R23, R12, R8 ;  /* 0x0000000c175a7225 */ /* 0x000fc600078e0008 */
[----:B------:R-:W-:Y:S01]  /*5c20*/  IADD3 R8, P1, R93, R160, RZ ;  /* 0x000000a05d087210 */ /* 0x000fe20007f3e0ff */
[----:B------:R-:W-:Y:S01]  /*5c30*/  IMAD.IADD R5, R13, 0x1, R91 ;  /* 0x000000010d057824 */ /* 0x000fe200078e025b */
[----:B------:R-:W-:-:S03]  /*5c40*/  LEA R4, P4, R90, R10, 0x2 ;  /* 0x0000000a5a047211 */ /* 0x000fc600078810ff */
[----:B------:R-:W-:Y:S01]  /*5c50*/  IMAD.X R9, R95, 0x1, R161, P1 ;  /* 0x000000015f097824 */ /* 0x000fe200008e06a1 */
[----:B------:R-:W-:Y:S02]  /*5c60*/  LEA.HI.X R5, R90, R11, R5, 0x2, P4 ;  /* 0x0000000b5a057211 */ /* 0x000fe400020f1405 */
[----:B---3--:R-:W-:-:S05]  /*5c70*/  LOP3.LUT R15, R154, 0xffffe000, RZ, 0xc0, !PT ;  /* 0xffffe0009a0f7812 */ /* 0x008fca00078ec0ff */
[----:B------:R-:W-:-:S04]  /*5c80*/  FMUL R15, R15, R156 ;  /* 0x0000009c0f0f7220 */ /* 0x000fc80000400000 */
[----:B------:R-:W-:-:S05]  /*5c90*/  FFMA R15, R24, R155, R15 ;  /* 0x0000009b180f7223 */ /* 0x000fca000000000f */
[----:B------:R-:W-:-:S05]  /*5ca0*/  F2FP.TF32.F32.PACK_B R15, R15 ;  /* 0x0000000fff0f723e */ /* 0x000fca00024050ff */
[----:B------:R0:W-:Y:S01]  /*5cb0*/  @P3 STG.E desc[UR36][R8.64], R15 ;  /* 0x0000000f08003986 */ /* 0x0001e2000c101924 */
[----:B------:R-:W-:Y:S05]  /*5cc0*/  @!P2 BRA `(.L_x_159) ;  /* 0x000000000004a947 */ /* 0x000fea0003800000 */
[----:B------:R3:W5:Y:S02]  /*5cd0*/  LDG.E.LTC128B R154, desc[UR36][R4.64+0x4] ;  /* 0x00000424049a7981 */ /* 0x000764000c1e1920 */
.L_x_159:
[----:B------:R-:W-:Y:S05]  /*5ce0*/  BSYNC B1 ;  /* 0x0000000000017941 */ /* 0x000fea0003800000 */
.L_x_158:
[----:B-----5:R-:W-:Y:S01]  /*5cf0*/  LOP3.LUT R21, R154, 0xffffe000, RZ, 0xc0, !PT ;  /* 0xffffe0009a157812 */ /* 0x020fe200078ec0ff */
[----:B0-----:R-:W-:Y:S01]  /*5d00*/  IMAD.WIDE.U32 R14, R157, R14, R162 ;  /* 0x0000000e9d0e7225 */ /* 0x001fe200078e00a2 */
[----:B------:R-:W-:Y:S01]  /*5d10*/  ISETP.GT.AND P1, PT, R3, 0x88, PT ;  /* 0x000000880300780c */ /* 0x000fe20003f24270 */
[----:B------:R-:W-:Y:S02]  /*5d20*/  BSSY B1, `(.L_x_160) ;  /* 0x000000f000017945 */ /* 0x000fe40003800000 */
[----:B------:R-:W-:Y:S01]  /*5d30*/  FMUL R24, R21, R156 ;  /* 0x0000009c15187220 */ /* 0x000fe20000400000 */
[----:B------:R-:W-:Y:S01]  /*5d40*/  ISETP.GT.AND P3, PT, R0, RZ, P1 ;  /* 0x000000ff0000720c */ /* 0x000fe20000f64270 */
[----:B------:R-:W-:Y:S01]  /*5d50*/  IMAD.IADD R97, R97, 0x1, R15 ;  /* 0x0000000161617824 */ /* 0x000fe200078e020f */
[-C--:B------:R-:W-:Y:S01]  /*5d60*/  IADD3 R20, P5, R20, R14.reuse, RZ ;  /* 0x0000000e14147210 */ /* 0x080fe20007fbe0ff */
[----:B------:R-:W-:Y:S01]  /*5d70*/  FFMA R25, R25, R155, R24 ;  /* 0x0000009b19197223 */ /* 0x000fe20000000018 */
[----:B------:R-:W-:-:S03]  /*5d80*/  IADD3 R14, P4, R6, R14, RZ ;  /* 0x0000000e060e7210 */ /* 0x000fc60007f9e0ff */
[----:B------:R-:W-:Y:S01]  /*5d90*/  IMAD.X R158, R97, 0x1, R159, P5 ;  /* 0x00000001619e7824 */ /* 0x000fe200028e069f */
[----:B------:R-:W-:Y:S01]  /*5da0*/  F2FP.TF32.F32.PACK_B R25, R25 ;  /* 0x00000019ff19723e */ /* 0x000fe200024050ff */
[----:B------:R-:W-:Y:S01]  /*5db0*/  IMAD.X R15, R7, 0x1, R97, P4 ;  /* 0x00000001070f7824 */ /* 0x000fe200020e0661 */
[----:B------:R-:W-:-:S03]  /*5dc0*/  LEA R6, P5, R20, R10, 0x2 ;  /* 0x0000000a14067211 */ /* 0x000fc600078a10ff */
[----:B------:R0:W-:Y:S01]  /*5dd0*/  @P2 STG.E desc[UR36][R8.64+0x4], R25 ;  /* 0x0000041908002986 */ /* 0x0001e2000c101924 */
[----:B------:R-:W-:Y:S01]  /*5de0*/  LEA.HI.X R7, R20, R11, R158, 0x2, P5 ;  /* 0x0000000b14077211 */ /* 0x000fe200028f149e */
[----:B------:R-:W-:Y:S08]  /*5df0*/  @!P3 BRA `(.L_x_161) ;  /* 0x000000000004b947 */ /* 0x000ff00003800000 */
[----:B------:R0:W5:Y:S02]  /*5e00*/  LDG.E.LTC128B R154, desc[UR36][R6.64] ;  /* 0x00000024069a7981 */ /* 0x000164000c1e1920 */
.L_x_161:
[----:B------:R-:W-:Y:S05]  /*5e10*/  BSYNC B1 ;  /* 0x0000000000017941 */ /* 0x000fea0003800000 */
.L_x_160:
[----:B-----5:R-:W-:Y:S01]  /*5e20*/  LOP3.LUT R3, R154, 0xffffe000, RZ, 0xc0, !PT ;  /* 0xffffe0009a037812 */ /* 0x020fe200078ec0ff */
[----:B------:R-:W-:Y:S01]  /*5e30*/  IMAD.WIDE.U32 R14, R23, R12, R14 ;  /* 0x0000000c170e7225 */ /* 0x000fe200078e000e */
[----:B0-----:R-:W-:Y:S01]  /*5e40*/  IADD3 R6, P4, R8, R167, RZ ;  /* 0x000000a708067210 */ /* 0x001fe20007f9e0ff */
[----:B------:R-:W-:Y:S01]  /*5e50*/  BSSY B1, `(.L_x_162) ;  /* 0x000000c000017945 */ /* 0x000fe20003800000 */
[----:B------:R-:W-:Y:S01]  /*5e60*/  ISETP.GT.AND P2, PT, R0, 0x1, P1 ;  /* 0x000000010000780c */ /* 0x000fe20000f44270 */
[----:B------:R-:W-:Y:S01]  /*5e70*/  FMUL R3, R3, R156 ;  /* 0x0000009c03037220 */ /* 0x000fe20000400000 */
[----:B------:R-:W-:Y:S01]  /*5e80*/  IMAD.IADD R13, R13, 0x1, R15 ;  /* 0x000000010d0d7824 */ /* 0x000fe200078e020f */
[----:B------:R-:W-:Y:S01]  /*5e90*/  LEA R10, P5, R14, R10, 0x2 ;  /* 0x0000000a0e0a7211 */ /* 0x000fe200078a10ff */
[----:B------:R-:W-:Y:S02]  /*5ea0*/  IMAD.X R7, R9, 0x1, R169, P4 ;  /* 0x0000000109077824 */ /* 0x000fe400020e06a9 */
[----:B------:R-:W-:Y:S01]  /*5eb0*/  FFMA R3, R26, R155, R3 ;  /* 0x0000009b1a037223 */ /* 0x000fe20000000003 */
[----:B------:R-:W-:-:S04]  /*5ec0*/  LEA.HI.X R11, R14, R11, R13, 0x2, P5 ;  /* 0x0000000b0e0b7211 */ /* 0x000fc800028f140d */
[----:B------:R-:W-:-:S05]  /*5ed0*/  F2FP.TF32.F32.PACK_B R3, R3 ;  /* 0x00000003ff03723e */ /* 0x000fca00024050ff */
[----:B------:R0:W-:Y:S01]  /*5ee0*/  @P3 STG.E desc[UR36][R6.64], R3 ;  /* 0x0000000306003986 */ /* 0x0001e2000c101924 */
[----:B------:R-:W-:Y:S05]  /*5ef0*/  @!P2 BRA `(.L_x_163) ;  /* 0x000000000004a947 */ /* 0x000fea0003800000 */
[----:B------:R0:W5:Y:S02]  /*5f00*/  LDG.E.LTC128B R154, desc[UR36][R10.64+0x4] ;  /* 0x000004240a9a7981 */ /* 0x000164000c1e1920 */
.L_x_163:
[----:B------:R-:W-:Y:S05]  /*5f10*/  BSYNC B1 ;  /* 0x0000000000017941 */ /* 0x000fea0003800000 */
.L_x_162:
[----:B0----5:R-:W-:Y:S01]  /*5f20*/  LOP3.LUT R3, R154, 0xffffe000, RZ, 0xc0, !PT ;  /* 0xffffe0009a037812 */ /* 0x021fe200078ec0ff */
[----:B------:R-:W-:Y:S01]  /*5f30*/  BSSY B1, `(.L_x_164) ;  /* 0x0000008000017945 */ /* 0x000fe20003800000 */
[----:B------:R-:W-:-:S03]  /*5f40*/  ISETP.GT.AND P3, PT, R0, 0x8, P0 ;  /* 0x000000080000780c */ /* 0x000fc60000764270 */
[----:B------:R-:W-:-:S04]  /*5f50*/  FMUL R12, R3, R156 ;  /* 0x0000009c030c7220 */ /* 0x000fc80000400000 */
[----:B------:R-:W-:-:S05]  /*5f60*/  FFMA R27, R27, R155, R12 ;  /* 0x0000009b1b1b7223 */ /* 0x000fca000000000c */
[----:B------:R-:W-:-:S05]  /*5f70*/  F2FP.TF32.F32.PACK_B R27, R27 ;  /* 0x0000001bff1b723e */ /* 0x000fca00024050ff */
[----:B------:R0:W-:Y:S01]  /*5f80*/  @P2 STG.E desc[UR36][R6.64+0x4], R27 ;  /* 0x0000041b06002986 */ /* 0x0001e2000c101924 */
[----:B------:R-:W-:Y:S05]  /*5f90*/  @!P3 BRA `(.L_x_165) ;  /* 0x000000000004b947 */ /* 0x000fea0003800000 */
[----:B------:R0:W5:Y:S02]  /*5fa0*/  LDG.E.LTC128B R154, desc[UR36][R4.64+0x20] ;  /* 0x00002024049a7981 */ /* 0x000164000c1e1920 */
.L_x_165:
[----:B------:R-:W-:Y:S05]  /*5fb0*/  BSYNC B1 ;  /* 0x0000000000017941 */ /* 0x000fea0003800000 */
.L_x_164:
[----:B-----5:R-:W-:Y:S01]  /*5fc0*/  LOP3.LUT R3, R154, 0xffffe000, RZ, 0xc0, !PT ;  /* 0xffffe0009a037812 */ /* 0x020fe200078ec0ff */
[----:B0-----:R-:W-:Y:S01]  /*5fd0*/  IMAD.MOV.U32 R6, RZ, RZ, R8 ;  /* 0x000000ffff067224 */ /* 0x001fe200078e0008 */
[----:B------:R-:W-:Y:S01]  /*5fe0*/  ISETP.GT.AND P2, PT, R0, 0x9, P0 ;  /* 0x000000090000780c */ /* 0x000fe20000744270 */
[----:B------:R-:W-:Y:S01]  /*5ff0*/  IMAD.MOV.U32 R7, RZ, RZ, R9 ;  /* 0x000000ffff077224 */ /* 0x000fe200078e0009 */
[----:B------:R-:W-:Y:S01]  /*6000*/  BSSY B1, `(.L_x_166) ;  /* 0x0000007000017945 */ /* 0x000fe20003800000 */
[----:B------:R-:W-:-:S04]  /*6010*/  FMUL R3, R3, R156 ;  /* 0x0000009c03037220 */ /* 0x000fc80000400000 */
[----:B------:R-:W-:-:S05]  /*6020*/  FFMA R3, R28, R155, R3 ;  /* 0x0000009b1c037223 */ /* 0x000fca0000000003 */
[----:B------:R-:W-:-:S05]  /*6030*/  F2FP.TF32.F32.PACK_B R3, R3 ;  /* 0x00000003ff03723e */ /* 0x000fca00024050ff */
[----:B------:R0:W-:Y:S01]  /*6040*/  @P3 STG.E desc[UR36][R6.64+0x20], R3 ;  /* 0x0000200306003986 */ /* 0x0001e2000c101924 */
[----:B------:R-:W-:Y:S05]  /*6050*/  @!P2 BRA `(.L_x_167) ;  /* 0x000000000004a947 */ /* 0x000fea0003800000 */
[----:B------:R0:W5:Y:S02]  /*6060*/  LDG.E.LTC128B R154, desc[UR36][R4.64+0x24] ;  /* 0x00002424049a7981 */ /* 0x000164000c1e1920 */
.L_x_167:
[----:B------:R-:W-:Y:S05]  /*6070*/  BSYNC B1 ;  /* 0x0000000000017941 */ /* 0x000fea0003800000 */
.L_x_166:
        /* <DEDUP_REMOVED lines=9> */
.L_x_169:
[----:B------:R-:W-:Y:S05]  /*6110*/  BSYNC B1 ;  /* 0x0000000000017941 */ /* 0x000fea0003800000 */
.L_x_168:
[----:B-----5:R-:W-:Y:S01]  /*6120*/  LOP3.LUT R3, R154, 0xffffe000, RZ, 0xc0, !PT ;  /* 0xffffe0009a037812 */ /* 0x020fe200078ec0ff */
[----:B------:R-:W-:Y:S01]  /*6130*/  BSSY B1, `(.L_x_170) ;  /* 0x000000a000017945 */ /* 0x000fe20003800000 */
[----:B------:R-:W-:Y:S02]  /*6140*/  IADD3 R8, P3, R167, R8, RZ ;  /* 0x00000008a7087210 */ /* 0x000fe40007f7e0ff */
[----:B------:R-:W-:Y:S01]  /*6150*/  ISETP.GT.AND P2, PT, R0, 0x9, P1 ;  /* 0x000000090000780c */ /* 0x000fe20000f44270 */
[----:B------:R-:W-:Y:S02]  /*6160*/  FMUL R3, R3, R156 ;  /* 0x0000009c03037220 */ /* 0x000fe40000400000 */
[----:B------:R-:W-:Y:S02]  /*6170*/  IMAD.X R9, R169, 0x1, R9, P3 ;  /* 0x00000001a9097824 */ /* 0x000fe400018e0609 */
[----:B------:R-:W-:-:S05]  /*6180*/  FFMA R3, R30, R155, R3 ;  /* 0x0000009b1e037223 */ /* 0x000fca0000000003 */
[----:B------:R-:W-:-:S05]  /*6190*/  F2FP.TF32.F32.PACK_B R3, R3 ;  /* 0x00000003ff03723e */ /* 0x000fca00024050ff */
[----:B------:R0:W-:Y:S01]  /*61a0*/  @P4 STG.E desc[UR36][R8.64+0x20], R3 ;  /* 0x0000200308004986 */ /* 0x0001e2000c101924 */
[----:B------:R-:W-:Y:S05]  /*61b0*/  @!P2 BRA `(.L_x_171) ;  /* 0x000000000004a947 */ /* 0x000fea0003800000 */
[----:B------:R0:W5:Y:S02]  /*61c0*/  LDG.E.LTC128B R154, desc[UR36][R10.64+0x24] ;  /* 0x000024240a9a7981 */ /* 0x000164000c1e1920 */
.L_x_171:
[----:B------:R-:W-:Y:S05]  /*61d0*/  BSYNC B1 ;  /* 0x0000000000017941 */ /* 0x000fea0003800000 */
.L_x_170:
[----:B0----5:R-:W-:Y:S01]  /*61e0*/  LOP3.LUT R3, R154, 0xffffe000, RZ, 0xc0, !PT ;  /* 0xffffe0009a037812 */ /* 0x021fe200078ec0ff */
[----:B------:R-:W-:Y:S01]  /*61f0*/  BSSY B1, `(.L_x_172) ;  /* 0x000000a000017945 */ /* 0x000fe20003800000 */
[----:B------:R-:W-:Y:S02]  /*6200*/  IADD3 R8, P4, P5, R167, R160, R93 ;  /* 0x000000a0a7087210 */ /* 0x000fe40007d9e05d */
[----:B------:R-:W-:Y:S01]  /*6210*/  ISETP.GT.AND P3, PT, R0, 0x10, P0 ;  /* 0x000000100000780c */ /* 0x000fe20000764270 */
[----:B------:R-:W-:Y:S01]  /*6220*/  FMUL R12, R3, R156 ;  /* 0x0000009c030c7220 */ /* 0x000fe20000400000 */
[----:B------:R-:W-:-:S03]  /*6230*/  IADD3.X R9, R169, R161, R95, P4, P5 ;  /* 0x000000a1a9097210 */ /* 0x000fc600027ea45f */
[----:B------:R-:W-:-:S05]  /*6240*/  FFMA R31, R31, R155, R12 ;  /* 0x0000009b1f1f7223 */ /* 0x000fca000000000c */
[----:B------:R-:W-:-:S05]  /*6250*/  F2FP.TF32.F32.PACK_B R31, R31 ;  /* 0x0000001fff1f723e */ /* 0x000fca00024050ff */
[----:B------:R0:W-:Y:S01]  /*6260*/  @P2 STG.E desc[UR36][R8.64+0x24], R31 ;  /* 0x0000241f08002986 */ /* 0x0001e2000c101924 */
[----:B------:R-:W-:Y:S05]  /*6270*/  @!P3 BRA `(.L_x_173) ;  /* 0x000000000004b947 */ /* 0x000fea0003800000 */
[----:B------:R0:W5:Y:S02]  /*6280*/  LDG.E.LTC128B R154, desc[UR36][R4.64+0x40] ;  /* 0x00004024049a7981 */ /* 0x000164000c1e1920 */
.L_x_173:
[----:B------:R-:W-:Y:S05]  /*6290*/  BSYNC B1 ;  /* 0x0000000000017941 */ /* 0x000fea0003800000 */
.L_x_172:
[----:B-----5:R-:W-:Y:S01]  /*62a0*/  LOP3.LUT R3, R154, 0xffffe000, RZ, 0xc0, !PT ;  /* 0xffffe0009a037812 */ /* 0x020fe200078ec0ff */
        /* <DEDUP_REMOVED lines=8> */
.L_x_175:
[----:B------:R-:W-:Y:S05]  /*6330*/  BSYNC B1 ;  /* 0x0000000000017941 */ /* 0x000fea0003800000 */
.L_x_174:
        /* <DEDUP_REMOVED lines=9> */
.L_x_177:
[----:B------:R-:W-:Y:S05]  /*63d0*/  BSYNC B1 ;  /* 0x0000000000017941 */ /* 0x000fea0003800000 */
.L_x_176:
        /* <DEDUP_REMOVED lines=9> */
.L_x_179:
[----:B------:R-:W-:Y:S05]  /*6470*/  BSYNC B1 ;  /* 0x0000000000017941 */ /* 0x000fea0003800000 */
.L_x_178:
        /* <DEDUP_REMOVED lines=9> */
.L_x_181:
[----:B------:R-:W-:Y:S05]  /*6510*/  BSYNC B1 ;  /* 0x0000000000017941 */ /* 0x000fea0003800000 */
.L_x_180:
        /* <DEDUP_REMOVED lines=9> */
.L_x_183:
[----:B------:R-:W-:Y:S05]  /*65b0*/  BSYNC B1 ;  /* 0x0000000000017941 */ /* 0x000fea0003800000 */
.L_x_182:
        /* <DEDUP_REMOVED lines=9> */
.L_x_185:
[----:B------:R-:W-:Y:S05]  /*6650*/  BSYNC B1 ;  /* 0x0000000000017941 */ /* 0x000fea0003800000 */
.L_x_184:
        /* <DEDUP_REMOVED lines=9> */
.L_x_187:
[----:B------:R-:W-:Y:S05]  /*66f0*/  BSYNC B1 ;  /* 0x0000000000017941 */ /* 0x000fea0003800000 */
.L_x_186:
        /* <DEDUP_REMOVED lines=9> */
.L_x_189:
[----:B------:R-:W-:Y:S05]  /*6790*/  BSYNC B1 ;  /* 0x0000000000017941 */ /* 0x000fea0003800000 */
.L_x_188:
        /* <DEDUP_REMOVED lines=9> */
.L_x_191:
[----:B------:R-:W-:Y:S05]  /*6830*/  BSYNC B1 ;  /* 0x0000000000017941 */ /* 0x000fea0003800000 */
.L_x_190:
        /* <DEDUP_REMOVED lines=9> */
.L_x_193:
[----:B------:R-:W-:Y:S05]  /*68d0*/  BSYNC B1 ;  /* 0x0000000000017941 */ /* 0x000fea0003800000 */
.L_x_192:
        /* <DEDUP_REMOVED lines=9> */
.L_x_195:
[----:B------:R-:W-:Y:S05]  /*6970*/  BSYNC B1 ;  /* 0x0000000000017941 */ /* 0x000fea0003800000 */
.L_x_194:
        /* <DEDUP_REMOVED lines=9> */
.L_x_197:
[----:B------:R-:W-:Y:S05]  /*6a10*/  BSYNC B1 ;  /* 0x0000000000017941 */ /* 0x000fea0003800000 */
.L_x_196:
        /* <DEDUP_REMOVED lines=9> */
.L_x_199:
[----:B------:R-:W-:Y:S05]  /*6ab0*/  BSYNC B1 ;  /* 0x0000000000017941 */ /* 0x000fea0003800000 */
.L_x_198:
        /* <DEDUP_REMOVED lines=9> */
.L_x_201:
[----:B------:R-:W-:Y:S05]  /*6b50*/  BSYNC B1 ;  /* 0x0000000000017941 */ /* 0x000fea0003800000 */
.L_x_200:
        /* <DEDUP_REMOVED lines=9> */
.L_x_203:
[----:B------:R-:W-:Y:S05]  /*6bf0*/  BSYNC B1 ;  /* 0x0000000000017941 */ /* 0x000fea0003800000 */
.L_x_202:
        /* <DEDUP_REMOVED lines=9> */
.L_x_205:
[----:B------:R-:W-:Y:S05]  /*6c90*/  BSYNC B1 ;  /* 0x0000000000017941 */ /* 0x000fea0003800000 */
.L_x_204:
        /* <DEDUP_REMOVED lines=9> */
.L_x_207:
[----:B------:R-:W-:Y:S05]  /*6d30*/  BSYNC B1 ;  /* 0x0000000000017941 */ /* 0x000fea0003800000 */
.L_x_206:
        /* <DEDUP_REMOVED lines=9> */
.L_x_209:
[----:B------:R-:W-:Y:S05]  /*6dd0*/  BSYNC B1 ;  /* 0x0000000000017941 */ /* 0x000fea0003800000 */
.L_x_208:
        /* <DEDUP_REMOVED lines=9> */
.L_x_211:
[----:B------:R-:W-:Y:S05]  /*6e70*/  BSYNC B1 ;  /* 0x0000000000017941 */ /* 0x000fea0003800000 */
.L_x_210:
        /* <DEDUP_REMOVED lines=9> */
.L_x_213:
[----:B------:R-:W-:Y:S05]  /*6f10*/  BSYNC B1 ;  /* 0x0000000000017941 */ /* 0x000fea0003800000 */
.L_x_212:
        /* <DEDUP_REMOVED lines=9> */
.L_x_215:
[----:B------:R-:W-:Y:S05]  /*6fb0*/  BSYNC B1 ;  /* 0x0000000000017941 */ /* 0x000fea0003800000 */
.L_x_214:
        /* <DEDUP_REMOVED lines=9> */
.L_x_217:
[----:B------:R-:W-:Y:S05]  /*7050*/  BSYNC B1 ;  /* 0x0000000000017941 */ /* 0x000fea0003800000 */
.L_x_216:
        /* <DEDUP_REMOVED lines=9> */
.L_x_219:
[----:B------:R-:W-:Y:S05]  /*70f0*/  BSYNC B1 ;  /* 0x0000000000017941 */ /* 0x000fea0003800000 */
.L_x_218:
        /* <DEDUP_REMOVED lines=9> */
.L_x_221:
[----:B------:R-:W-:Y:S05]  /*7190*/  BSYNC B1 ;  /* 0x0000000000017941 */ /* 0x000fea0003800000 */
.L_x_220:
        /* <DEDUP_REMOVED lines=9> */
.L_x_223:
[----:B------:R-:W-:Y:S05]  /*7230*/  BSYNC B1 ;  /* 0x0000000000017941 */ /* 0x000fea0003800000 */
.L_x_222:
        /* <DEDUP_REMOVED lines=9> */
.L_x_225:
[----:B------:R-:W-:Y:S05]  /*72d0*/  BSYNC B1 ;  /* 0x0000000000017941 */ /* 0x000fea0003800000 */
.L_x_224:
        /* <DEDUP_REMOVED lines=9> */
.L_x_227:
[----:B------:R-:W-:Y:S05]  /*7370*/  BSYNC B1 ;  /* 0x0000000000017941 */ /* 0x000fea0003800000 */
.L_x_226:
        /* <DEDUP_REMOVED lines=9> */
.L_x_229:
[----:B------:R-:W-:Y:S05]  /*7410*/  BSYNC B1 ;  /* 0x0000000000017941 */ /* 0x000fea0003800000 */
.L_x_228:
        /* <DEDUP_REMOVED lines=9> */
.L_x_231:
[----:B------:R-:W-:Y:S05]  /*74b0*/  BSYNC B1 ;  /* 0x0000000000017941 */ /* 0x000fea0003800000 */
.L_x_230:
        /* <DEDUP_REMOVED lines=9> */
.L_x_233:
[----:B------:R-:W-:Y:S05]  /*7550*/  BSYNC B1 ;  /* 0x0000000000017941 */ /* 0x000fea0003800000 */
.L_x_232:
        /* <DEDUP_REMOVED lines=9> */
.L_x_235:
[----:B------:R-:W-:Y:S05]  /*75f0*/  BSYNC B1 ;  /* 0x0000000000017941 */ /* 0x000fea0003800000 */
.L_x_234:
        /* <DEDUP_REMOVED lines=9> */
.L_x_237:
[----:B------:R-:W-:Y:S05]  /*7690*/  BSYNC B1 ;  /* 0x0000000000017941 */ /* 0x000fea0003800000 */
.L_x_236:
        /* <DEDUP_REMOVED lines=9> */
.L_x_239:
[----:B------:R-:W-:Y:S05]  /*7730*/  BSYNC B1 ;  /* 0x0000000000017941 */ /* 0x000fea0003800000 */
.L_x_238:
        /* <DEDUP_REMOVED lines=9> */
.L_x_241:
[----:B------:R-:W-:Y:S05]  /*77d0*/  BSYNC B1 ;  /* 0x0000000000017941 */ /* 0x000fea0003800000 */
.L_x_240:
        /* <DEDUP_REMOVED lines=9> */
.L_x_243:
[----:B------:R-:W-:Y:S05]  /*7870*/  BSYNC B1 ;  /* 0x0000000000017941 */ /* 0x000fea0003800000 */
.L_x_242:
        /* <DEDUP_REMOVED lines=9> */
.L_x_245:
[----:B------:R-:W-:Y:S05]  /*7910*/  BSYNC B1 ;  /* 0x0000000000017941 */ /* 0x000fea0003800000 */
.L_x_244:
        /* <DEDUP_REMOVED lines=9> */
.L_x_247:
[----:B------:R-:W-:Y:S05]  /*79b0*/  BSYNC B1 ;  /* 0x0000000000017941 */ /* 0x000fea0003800000 */
.L_x_246:
        /* <DEDUP_REMOVED lines=9> */
.L_x_249:
[----:B------:R-:W-:Y:S05]  /*7a50*/  BSYNC B1 ;  /* 0x0000000000017941 */ /* 0x000fea0003800000 */
.L_x_248:
        /* <DEDUP_REMOVED lines=9> */
.L_x_251:
[----:B------:R-:W-:Y:S05]  /*7af0*/  BSYNC B1 ;  /* 0x0000000000017941 */ /* 0x000fea0003800000 */
.L_x_250:
        /* <DEDUP_REMOVED lines=9> */
.L_x_253:
[----:B------:R-:W-:Y:S05]  /*7b90*/  BSYNC B1 ;  /* 0x0000000000017941 */ /* 0x000fea0003800000 */
.L_x_252:
        /* <DEDUP_REMOVED lines=9> */
.L_x_255:
[----:B------:R-:W-:Y:S05]  /*7c30*/  BSYNC B1 ;  /* 0x0000000000017941 */ /* 0x000fea0003800000 */
.L_x_254:
        /* <DEDUP_REMOVED lines=9> */
.L_x_257:
[----:B------:R-:W-:Y:S05]  /*7cd0*/  BSYNC B1 ;  /* 0x0000000000017941 */ /* 0x000fea0003800000 */
.L_x_256:
        /* <DEDUP_REMOVED lines=9> */
.L_x_259:
[----:B------:R-:W-:Y:S05]  /*7d70*/  BSYNC B1 ;  /* 0x0000000000017941 */ /* 0x000fea0003800000 */
.L_x_258:
        /* <DEDUP_REMOVED lines=9> */
.L_x_261:
[----:B------:R-:W-:Y:S05]  /*7e10*/  BSYNC B1 ;  /* 0x0000000000017941 */ /* 0x000fea0003800000 */
.L_x_260:
        /* <DEDUP_REMOVED lines=9> */
.L_x_263:
[----:B------:R-:W-:Y:S05]  /*7eb0*/  BSYNC B1 ;  /* 0x0000000000017941 */ /* 0x000fea0003800000 */
.L_x_262:
        /* <DEDUP_REMOVED lines=9> */
.L_x_265:
[----:B------:R-:W-:Y:S05]  /*7f50*/  BSYNC B1 ;  /* 0x0000000000017941 */ /* 0x000fea0003800000 */
.L_x_264:
        /* <DEDUP_REMOVED lines=9> */
.L_x_267:
[----:B------:R-:W-:Y:S05]  /*7ff0*/  BSYNC B1 ;  /* 0x0000000000017941 */ /* 0x000fea0003800000 */
.L_x_266:
        /* <DEDUP_REMOVED lines=9> */
.L_x_269:
[----:B------:R-:W-:Y:S05]  /*8090*/  BSYNC B1 ;  /* 0x0000000000017941 */ /* 0x000fea0003800000 */
.L_x_268:
        /* <DEDUP_REMOVED lines=9> */
.L_x_271:
[----:B------:R-:W-:Y:S05]  /*8130*/  BSYNC B1 ;  /* 0x0000000000017941 */ /* 0x000fea0003800000 */
.L_x_270:
        /* <DEDUP_REMOVED lines=9> */
.L_x_273:
[----:B------:R-:W-:Y:S05]  /*81d0*/  BSYNC B1 ;  /* 0x0000000000017941 */ /* 0x000fea0003800000 */
.L_x_272:
        /* <DEDUP_REMOVED lines=9> */
.L_x_275:
[----:B------:R-:W-:Y:S05]  /*8270*/  BSYNC B1 ;  /* 0x0000000000017941 */ /* 0x000fea0003800000 */
.L_x_274:
        /* <DEDUP_REMOVED lines=9> */
.L_x_277:
[----:B------:R-:W-:Y:S05]  /*8310*/  BSYNC B1 ;  /* 0x0000000000017941 */ /* 0x000fea0003800000 */
.L_x_276:
        /* <DEDUP_REMOVED lines=9> */
.L_x_279:
[----:B------:R-:W-:Y:S05]  /*83b0*/  BSYNC B1 ;  /* 0x0000000000017941 */ /* 0x000fea0003800000 */
.L_x_278:
[----:B0----5:R-:W-:Y:S01]  /*83c0*/  LOP3.LUT R3, R154, 0xffffe000, RZ, 0xc0, !PT ;  /* 0xffffe0009a037812 */ /* 0x021fe200078ec0ff */
[----:B------:R-:W-:Y:S01]  /*83d0*/  BSSY B1, `(.L_x_280) ;  /* 0x0000008000017945 */ /* 0x000fe20003800000 */
[----:B------:R-:W-:-:S03]  /*83e0*/  ISETP.GT.AND P2, PT, R0, 0x78, P1 ;  /* 0x000000780000780c */ /* 0x000fc60000f44270 */
[----:B---3--:R-:W-:-:S04]  /*83f0*/  FMUL R4, R3, R156 ;  /* 0x0000009c03047220 */ /* 0x008fc80000400000 */
[----:B------:R-:W-:-:S05]  /*8400*/  FFMA R85, R85, R155, R4 ;  /* 0x0000009b55557223 */ /* 0x000fca0000000004 */
[----:B------:R-:W-:-:S05]  /*8410*/  F2FP.TF32.F32.PACK_B R85, R85 ;  /* 0x00000055ff55723e */ /* 0x000fca00024050ff */
[----:B------:R0:W-:Y:S01]  /*8420*/  @P0 STG.E desc[UR36][R6.64+0x1e4], R85 ;  /* 0x0001e45506000986 */ /* 0x0001e2000c101924 */
[----:B------:R-:W-:Y:S05]  /*8430*/  @!P2 BRA `(.L_x_281) ;  /* 0x000000000004a947 */ /* 0x000fea0003800000 */
[----:B------:R3:W5:Y:S02]  /*8440*/  LDG.E.LTC128B R154, desc[UR36][R10.64+0x1e0] ;  /* 0x0001e0240a9a7981 */ /* 0x000764000c1e1920 */
.L_x_281:
[----:B------:R-:W-:Y:S05]  /*8450*/  BSYNC B1 ;  /* 0x0000000000017941 */ /* 0x000fea0003800000 */
.L_x_280:
[----:B-----5:R-:W-:Y:S01]  /*8460*/  LOP3.LUT R3, R154, 0xffffe000, RZ, 0xc0, !PT ;  /* 0xffffe0009a037812 */ /* 0x020fe200078ec0ff */
[----:B------:R-:W-:Y:S01]  /*8470*/  @P2 IMAD.MOV.U32 R4, RZ, RZ, R8 ;  /* 0x000000ffff042224 */ /* 0x000fe200078e0008 */
[----:B------:R-:W-:Y:S01]  /*8480*/  ISETP.GT.AND P1, PT, R0, 0x79, P1 ;  /* 0x000000790000780c */ /* 0x000fe20000f24270 */
[----:B------:R-:W-:Y:S01]  /*8490*/  @P2 IMAD.MOV.U32 R5, RZ, RZ, R9 ;  /* 0x000000ffff052224 */ /* 0x000fe200078e0009 */
[----:B------:R-:W-:Y:S01]  /*84a0*/  BSSY B1, `(.L_x_282) ;  /* 0x0000007000017945 */ /* 0x000fe20003800000 */
[----:B------:R-:W-:-:S04]  /*84b0*/  FMUL R3, R3, R156 ;  /* 0x0000009c03037220 */ /* 0x000fc80000400000 */
[----:B------:R-:W-:-:S05]  /*84c0*/  FFMA R3, R86, R155, R3 ;  /* 0x0000009b56037223 */ /* 0x000fca0000000003 */
[----:B------:R-:W-:-:S05]  /*84d0*/  F2FP.TF32.F32.PACK_B R3, R3 ;  /* 0x00000003ff03723e */ /* 0x000fca00024050ff */
[----:B------:R0:W-:Y:S01]  /*84e0*/  @P2 STG.E desc[UR36][R4.64+0x1e0], R3 ;  /* 0x0001e00304002986 */ /* 0x0001e2000c101924 */
[----:B------:R-:W-:Y:S05]  /*84f0*/  @!P1 BRA `(.L_x_283) ;  /* 0x0000000000049947 */ /* 0x000fea0003800000 */
[----:B------:R0:W5:Y:S02]  /*8500*/  LDG.E.LTC128B R154, desc[UR36][R10.64+0x1e4] ;  /* 0x0001e4240a9a7981 */ /* 0x000164000c1e1920 */
.L_x_283:
[----:B------:R-:W-:Y:S05]  /*8510*/  BSYNC B1 ;  /* 0x0000000000017941 */ /* 0x000fea0003800000 */
.L_x_282:
[----:B------:R-:W-:Y:S05]  /*8520*/  @!P1 BRA `(.L_x_284) ;  /* 0x00000024003c9947 */ /* 0x000fea0003800000 */
[----:B0----5:R-:W-:-:S05]  /*8530*/  LOP3.LUT R3, R154, 0xffffe000, RZ, 0xc0, !PT ;  /* 0xffffe0009a037812 */ /* 0x021fca00078ec0ff */
[----:B------:R-:W-:-:S04]  /*8540*/  FMUL R0, R3, R156 ;  /* 0x0000009c03007220 */ /* 0x000fc80000400000 */
[----:B------:R-:W-:-:S05]  /*8550*/  FFMA R87, R87, R155, R0 ;  /* 0x0000009b57577223 */ /* 0x000fca0000000000 */
[----:B------:R-:W-:-:S05]  /*8560*/  F2FP.TF32.F32.PACK_B R87, R87 ;  /* 0x00000057ff57723e */ /* 0x000fca00024050ff */
[----:B------:R0:W-:Y:S01]  /*8570*/  STG.E desc[UR36][R8.64+0x1e4], R87 ;  /* 0x0001e45708007986 */ /* 0x0001e2000c101924 */
[----:B------:R-:W-:Y:S05]  /*8580*/  BRA `(.L_x_284) ;  /* 0x0000002400247947 */ /* 0x000fea0003800000 */
.L_x_33:
[----:B------:R-:W-:Y:S01]  /*8590*/  ULDC.64 UR4, c[0x0][0x5c0] ;  /* 0x0001700000047ab9 */ /* 0x000fe20000000a00 */
[-C--:B------:R-:W-:Y:S01]  /*85a0*/  FMUL R15, R88, R155.reuse ;  /* 0x0000009b580f7220 */ /* 0x080fe20000400000 */
[----:B------:R-:W-:Y:S01]  /*85b0*/  LEA R6, P0, R170, UR4, 0x2 ;  /* 0x00000004aa067c11 */ /* 0x000fe2000f8010ff */
[----:B------:R-:W-:Y:S01]  /*85c0*/  IMAD.SHL.U32 R11, R4, 0x20, RZ ;  /* 0x00000020040b7824 */ /* 0x000fe200078e00ff */
[----:B------:R-:W-:Y:S01]  /*85d0*/  ISETP.GT.AND P5, PT, R0, 0x1, P3 ;  /* 0x000000010000780c */ /* 0x000fe20001fa4270 */
[-C--:B------:R-:W-:Y:S01]  /*85e0*/  FMUL R89, R89, R155.reuse ;  /* 0x0000009b59597220 */ /* 0x080fe20000400000 */
[----:B------:R-:W-:Y:S01]  /*85f0*/  LEA.HI.X R7, R170, UR5, R173, 0x2, P0 ;  /* 0x00000005aa077c11 */ /* 0x000fe200080f14ad */
[-C--:B------:R-:W-:Y:S01]  /*8600*/  FMUL R21, R90, R155.reuse ;  /* 0x0000009b5a157220 */ /* 0x080fe20000400000 */
[----:B------:R-:W-:Y:S01]  /*8610*/  ISETP.GT.AND P0, PT, R3, 0x8, PT ;  /* 0x000000080300780c */ /* 0x000fe20003f04270 */
[----:B------:R-:W-:Y:S01]  /*8620*/  FMUL R91, R91, R155 ;  /* 0x0000009b5b5b7220 */ /* 0x000fe20000400000 */
[----:B------:R-:W-:Y:S01]  /*8630*/  F2FP.TF32.F32.PACK_B R15, R15 ;  /* 0x0000000fff0f723e */ /* 0x000fe200024050ff */
[-C--:B------:R-:W-:Y:S01]  /*8640*/  FMUL R93, R93, R155.reuse ;  /* 0x0000009b5d5d7220 */ /* 0x080fe20000400000 */
[----:B------:R-:W-:Y:S01]  /*8650*/  ISETP.GT.AND P1, PT, R0, RZ, P0 ;  /* 0x000000ff0000720c */ /* 0x000fe20000724270 */
[-C--:B------:R-:W-:Y:S01]  /*8660*/  FMUL R23, R94, R155.reuse ;  /* 0x0000009b5e177220 */ /* 0x080fe20000400000 */
[----:B------:R-:W-:Y:S01]  /*8670*/  ISETP.GT.AND P4, PT, R0, 0x1, P0 ;  /* 0x000000010000780c */ /* 0x000fe20000784270 */
[----:B------:R0:W-:Y:S01]  /*8680*/  @P2 STG.E desc[UR36][R6.64], R15 ;  /* 0x0000000f06002986 */ /* 0x0001e2000c101924 */
[----:B------:R-:W-:Y:S01]  /*8690*/  SHF.L.U64.HI R9, R4, 0x5, R5 ;  /* 0x0000000504097819 */ /* 0x000fe20000010205 */
[-C--:B------:R-:W-:Y:S01]  /*86a0*/  FMUL R95, R95, R155.reuse ;  /* 0x0000009b5f5f7220 */ /* 0x080fe20000400000 */
[-C--:B------:R-:W-:Y:S01]  /*86b0*/  IADD3 R12, P2, R11, R6.reuse, RZ ;  /* 0x000000060b0c7210 */ /* 0x080fe20007f5e0ff */
[----:B------:R-:W-:Y:S01]  /*86c0*/  FMUL R97, R97, R155 ;  /* 0x0000009b61617220 */ /* 0x000fe20000400000 */
[----:B------:R-:W-:Y:S01]  /*86d0*/  F2FP.TF32.F32.PACK_B R89, R89 ;  /* 0x00000059ff59723e */ /* 0x000fe200024050ff */
[----:B------:R-:W-:Y:S01]  /*86e0*/  FMUL R99, R99, R155 ;  /* 0x0000009b63637220 */ /* 0x000fe20000400000 */
[----:B------:R-:W-:Y:S01]  /*86f0*/  F2FP.TF32.F32.PACK_B R21, R21 ;  /* 0x00000015ff15723e */ /* 0x000fe200024050ff */
[----:B------:R-:W-:Y:S01]  /*8700*/  IMAD.X R13, R9, 0x1, R7, P2 ;  /* 0x00000001090d7824 */ /* 0x000fe200010e0607 */
[----:B------:R-:W-:Y:S01]  /*8710*/  F2FP.TF32.F32.PACK_B R91, R91 ;  /* 0x0000005bff5b723e */ /* 0x000fe200024050ff */
[----:B------:R-:W-:Y:S01]  /*8720*/  @P5 STG.E desc[UR36][R6.64+0x4], R89 ;  /* 0x0000045906005986 */ /* 0x000fe2000c101924 */
[----:B------:R-:W-:Y:S01]  /*8730*/  ISETP.GT.AND P5, PT, R0, 0x8, P3 ;  /* 0x000000080000780c */ /* 0x000fe20001fa4270 */
[-C--:B0-----:R-:W-:Y:S01]  /*8740*/  FMUL R15, R92, R155.reuse ;  /* 0x0000009b5c0f7220 */ /* 0x081fe20000400000 */
[C---:B------:R-:W-:Y:S01]  /*8750*/  ISETP.GT.AND P2, PT, R0.reuse, 0x9, P3 ;  /* 0x000000090000780c */ /* 0x040fe20001f44270 */
[----:B------:R0:W-:Y:S01]  /*8760*/  @P1 STG.E desc[UR36][R12.64], R21 ;  /* 0x000000150c001986 */ /* 0x0001e2000c101924 */
[C---:B------:R-:W-:Y:S01]  /*8770*/  ISETP.GT.AND P1, PT, R0.reuse, 0x8, P0 ;  /* 0x000000080000780c */ /* 0x040fe20000724270 */
[----:B------:R-:W-:Y:S01]  /*8780*/  FMUL R101, R101, R155 ;  /* 0x0000009b65657220 */ /* 0x000fe20000400000 */
[----:B------:R-:W-:Y:S01]  /*8790*/  F2FP.TF32.F32.PACK_B R15, R15 ;  /* 0x0000000fff0f723e */ /* 0x000fe200024050ff */
[----:B------:R-:W-:Y:S01]  /*87a0*/  @P4 STG.E desc[UR36][R12.64+0x4], R91 ;  /* 0x0000045b0c004986 */ /* 0x000fe2000c101924 */
[----:B------:R-:W-:Y:S01]  /*87b0*/  ISETP.GT.AND P4, PT, R0, 0x9, P0 ;  /* 0x000000090000780c */ /* 0x000fe20000784270 */
[----:B------:R-:W-:Y:S01]  /*87c0*/  FMUL R103, R103, R155 ;  /* 0x0000009b67677220 */ /* 0x000fe20000400000 */
[----:B------:R-:W-:Y:S01]  /*87d0*/  F2FP.TF32.F32.PACK_B R93, R93 ;  /* 0x0000005dff5d723e */ /* 0x000fe200024050ff */
[----:B------:R-:W-:Y:S01]  /*87e0*/  FMUL R105, R105, R155 ;  /* 0x0000009b69697220 */ /* 0x000fe20000400000 */
[----:B------:R-:W-:Y:S01]  /*87f0*/  F2FP.TF32.F32.PACK_B R23, R23 ;  /* 0x00000017ff17723e */ /* 0x000fe200024050ff */
[----:B------:R1:W-:Y:S01]  /*8800*/  @P5 STG.E desc[UR36][R6.64+0x20], R15 ;  /* 0x0000200f06005986 */ /* 0x0003e2000c101924 */
[----:B------:R-:W-:Y:S01]  /*8810*/  F2FP.TF32.F32.PACK_B R95, R95 ;  /* 0x0000005fff5f723e */ /* 0x000fe200024050ff */
[-C--:B0-----:R-:W-:Y:S01]  /*8820*/  FMUL R21, R96, R155.reuse ;  /* 0x0000009b60157220 */ /* 0x081fe20000400000 */
[C---:B------:R-:W-:Y:S01]  /*8830*/  ISETP.GT.AND P5, PT, R0.reuse, 0x10, P3 ;  /* 0x000000100000780c */ /* 0x040fe20001fa4270 */
[----:B------:R-:W-:Y:S01]  /*8840*/  @P2 STG.E desc[UR36][R6.64+0x24], R93 ;  /* 0x0000245d06002986 */ /* 0x000fe2000c101924 */
[C---:B------:R-:W-:Y:S01]  /*8850*/  ISETP.GT.AND P2, PT, R0.reuse, 0x11, P3 ;  /* 0x000000110000780c */ /* 0x040fe20001f44270 */
[----:B------:R-:W-:Y:S01]  /*8860*/  FMUL R107, R107, R155 ;  /* 0x0000009b6b6b7220 */ /* 0x000fe20000400000 */
[----:B------:R-:W-:Y:S01]  /*8870*/  F2FP.TF32.F32.PACK_B R21, R21 ;  /* 0x00000015ff15723e */ /* 0x000fe200024050ff */
[----:B------:R0:W-:Y:S01]  /*8880*/  @P1 STG.E desc[UR36][R12.64+0x20], R23 ;  /* 0x000020170c001986 */ /* 0x0001e2000c101924 */
[C---:B------:R-:W-:Y:S01]  /*8890*/  ISETP.GT.AND P1, PT, R0.reuse, 0x10, P0 ;  /* 0x000000100000780c */ /* 0x040fe20000724270 */
[----:B------:R-:W-:Y:S01]  /*88a0*/  FMUL R109, R109, R155 ;  /* 0x0000009b6d6d7220 */ /* 0x000fe20000400000 */
[----:B------:R-:W-:Y:S01]  /*88b0*/  F2FP.TF32.F32.PACK_B R97, R97 ;  /* 0x00000061ff61723e */ /* 0x000fe200024050ff */
[----:B------:R-:W-:Y:S01]  /*88c0*/  @P4 STG.E desc[UR36][R12.64+0x24], R95 ;  /* 0x0000245f0c004986 */ /* 0x000fe2000c101924 */
[----:B------:R-:W-:Y:S01]  /*88d0*/  ISETP.GT.AND P4, PT, R0, 0x11, P0 ;  /* 0x000000110000780c */ /* 0x000fe20000784270 */
[----:B-1----:R-:W-:Y:S01]  /*88e0*/  FMUL R15, R98, R155 ;  /* 0x0000009b620f7220 */ /* 0x002fe20000400000 */
[----:B------:R-:W-:Y:S01]  /*88f0*/  F2FP.TF32.F32.PACK_B R99, R99 ;  /* 0x00000063ff63723e */ /* 0x000fe200024050ff */
[----:B------:R1:W-:Y:S01]  /*8900*/  @P5 STG.E desc[UR36][R6.64+0x40], R21 ;  /* 0x0000401506005986 */ /* 0x0003e2000c101924 */
[C---:B------:R-:W-:Y:S01]  /*8910*/  ISETP.GT.AND P5, PT, R0.reuse, 0x18, P3 ;  /* 0x000000180000780c */ /* 0x040fe20001fa4270 */
[----:B------:R-:W-:Y:S01]  /*8920*/  FMUL R111, R111, R155 ;  /* 0x0000009b6f6f7220 */ /* 0x000fe20000400000 */
[----:B------:R-:W-:Y:S01]  /*8930*/  F2FP.TF32.F32.PACK_B R15, R15 ;  /* 0x0000000fff0f723e */ /* 0x000fe200024050ff */
[----:B------:R-:W-:Y:S01]  /*8940*/  @P2 STG.E desc[UR36][R6.64+0x44], R97 ;  /* 0x0000446106002986 */ /* 0x000fe2000c101924 */
[----:B------:R-:W-:Y:S01]  /*8950*/  ISETP.GT.AND P2, PT, R0, 0x19, P3 ;  /* 0x000000190000780c */ /* 0x000fe20001f44270 */
[----:B0-----:R-:W-:Y:S01]  /*8960*/  FMUL R23, R100, R155 ;  /* 0x0000009b64177220 */ /* 0x001fe20000400000 */
        /* <DEDUP_REMOVED lines=177> */
[----:B------:R-:W-:Y:S01]  /*9480*/  @P1 STG.E desc[UR36][R12.64+0x1a0], R23 ;  /* 0x0001a0170c001986 */ /* 0x000fe2000c101924 */
        /* <DEDUP_REMOVED lines=11> */
[-C--:B------:R-:W-:Y:S01]  /*9540*/  FMUL R33, R33, R155.reuse ;  /* 0x0000009b21217220 */ /* 0x080fe20000400000 */
[----:B------:R-:W-:Y:S01]  /*9550*/  ISETP.GT.AND P3, PT, R0, 0x79, P3 ;  /* 0x000000790000780c */ /* 0x000fe20001f64270 */
[----:B------:R-:W-:Y:S01]  /*9560*/  @P1 STG.E desc[UR36][R6.64+0x1c4], R145 ;  /* 0x0001c49106001986 */ /* 0x000fe2000c101924 */
[----:B------:R-:W-:Y:S01]  /*9570*/  ISETP.GT.AND P1, PT, R3, 0x80, PT ;  /* 0x000000800300780c */ /* 0x000fe20003f24270 */
[----:B------:R-:W-:Y:S01]  /*9580*/  FMUL R35, R35, R155 ;  /* 0x0000009b23237220 */ /* 0x000fe20000400000 */
[----:B------:R-:W-:Y:S01]  /*9590*/  F2FP.TF32.F32.PACK_B R149, R149 ;  /* 0x00000095ff95723e */ /* 0x000fe200024050ff */
[----:B------:R1:W-:Y:S01]  /*95a0*/  @P2 STG.E desc[UR36][R12.64+0x1c0], R15 ;  /* 0x0001c00f0c002986 */ /* 0x0003e2000c101924 */
[----:B------:R-:W-:Y:S01]  /*95b0*/  ISETP.GT.AND P2, PT, R3, 0x88, PT ;  /* 0x000000880300780c */ /* 0x000fe20003f44270 */
[-C--:B------:R-:W-:Y:S01]  /*95c0*/  FMUL R3, R148, R155.reuse ;  /* 0x0000009b94037220 */ /* 0x080fe20000400000 */
[-C--:B0-----:R-:W-:Y:S01]  /*95d0*/  FMUL R21, R150, R155.reuse ;  /* 0x0000009b96157220 */ /* 0x081fe20000400000 */
[----:B------:R-:W-:Y:S01]  /*95e0*/  @P4 STG.E desc[UR36][R12.64+0x1c4], R147 ;  /* 0x0001c4930c004986 */ /* 0x000fe2000c101924 */
[C---:B------:R-:W-:Y:S01]  /*95f0*/  ISETP.GT.AND P4, PT, R0.reuse, 0x78, P0 ;  /* 0x000000780000780c */ /* 0x040fe20000784270 */
[-C--:B------:R-:W-:Y:S01]  /*9600*/  FMUL R37, R37, R155.reuse ;  /* 0x0000009b25257220 */ /* 0x080fe20000400000 */
[----:B------:R-:W-:Y:S01]  /*9610*/  ISETP.GT.AND P0, PT, R0, 0x79, P0 ;  /* 0x000000790000780c */ /* 0x000fe20000704270 */
[----:B------:R-:W-:Y:S01]  /*9620*/  FMUL R39, R39, R155 ;  /* 0x0000009b27277220 */ /* 0x000fe20000400000 */
[----:B------:R-:W-:Y:S01]  /*9630*/  F2FP.TF32.F32.PACK_B R3, R3 ;  /* 0x00000003ff03723e */ /* 0x000fe200024050ff */
[----:B------:R-:W-:Y:S01]  /*9640*/  FMUL R41, R41, R155 ;  /* 0x0000009b29297220 */ /* 0x000fe20000400000 */
[----:B------:R-:W-:Y:S01]  /*9650*/  F2FP.TF32.F32.PACK_B R21, R21 ;  /* 0x00000015ff15723e */ /* 0x000fe200024050ff */
[C---:B-1----:R-:W-:Y:S01]  /*9660*/  IMAD.SHL.U32 R15, R4.reuse, 0x200, RZ ;  /* 0x00000200040f7824 */ /* 0x042fe200078e00ff */
[----:B------:R-:W-:Y:S01]  /*9670*/  F2FP.TF32.F32.PACK_B R151, R151 ;  /* 0x00000097ff97723e */ /* 0x000fe200024050ff */
[----:B------:R0:W-:Y:S01]  /*9680*/  @P5 STG.E desc[UR36][R6.64+0x1e0], R3 ;  /* 0x0001e00306005986 */ /* 0x0001e2000c101924 */
[----:B------:R-:W-:Y:S01]  /*9690*/  SHF.L.U64.HI R5, R4, 0x9, R5 ;  /* 0x0000000904057819 */ /* 0x000fe20000010205 */
[----:B------:R-:W-:Y:S01]  /*96a0*/  FMUL R43, R43, R155 ;  /* 0x0000009b2b2b7220 */ /* 0x000fe20000400000 */
[----:B------:R-:W-:Y:S01]  /*96b0*/  F2FP.TF32.F32.PACK_B R25, R25 ;  /* 0x00000019ff19723e */ /* 0x000fe200024050ff */
[----:B------:R-:W-:Y:S01]  /*96c0*/  @P3 STG.E desc[UR36][R6.64+0x1e4], R149 ;  /* 0x0001e49506003986 */ /* 0x000fe2000c101924 */
[-C--:B------:R-:W-:Y:S01]  /*96d0*/  IADD3 R4, P3, R15, R6.reuse, RZ ;  /* 0x000000060f047210 */ /* 0x080fe20007f7e0ff */
[----:B------:R-:W-:Y:S01]  /*96e0*/  FMUL R45, R45, R155 ;  /* 0x0000009b2d2d7220 */ /* 0x000fe20000400000 */
[----:B------:R-:W-:Y:S01]  /*96f0*/  F2FP.TF32.F32.PACK_B R27, R27 ;  /* 0x0000001bff1b723e */ /* 0x000fe200024050ff */
[----:B------:R1:W-:Y:S01]  /*9700*/  @P4 STG.E desc[UR36][R12.64+0x1e0], R21 ;  /* 0x0001e0150c004986 */ /* 0x0003e2000c101924 */
[----:B------:R-:W-:Y:S01]  /*9710*/  IADD3 R14, P4, P5, R11, R6, R15 ;  /* 0x000000060b0e7210 */ /* 0x000fe20007d9e00f */
[----:B------:R-:W-:Y:S01]  /*9720*/  FMUL R47, R47, R155 ;  /* 0x0000009b2f2f7220 */ /* 0x000fe20000400000 */
[----:B------:R-:W-:Y:S01]  /*9730*/  F2FP.TF32.F32.PACK_B R29, R29 ;  /* 0x0000001dff1d723e */ /* 0x000fe200024050ff */
[----:B------:R2:W-:Y:S01]  /*9740*/  @P0 STG.E desc[UR36][R12.64+0x1e4], R151 ;  /* 0x0001e4970c000986 */ /* 0x0005e2000c101924 */
[----:B------:R-:W-:Y:S01]  /*9750*/  ISETP.GT.AND P0, PT, R0, RZ, P1 ;  /* 0x000000ff0000720c */ /* 0x000fe20000f04270 */
[----:B0-----:R-:W-:Y:S01]  /*9760*/  FMUL R3, R24, R155 ;  /* 0x0000009b18037220 */ /* 0x001fe20000400000 */
[----:B------:R-:W-:Y:S01]  /*9770*/  IADD3.X R15, R9, R7, R5, P4, P5 ;  /* 0x00000007090f7210 */ /* 0x000fe200027ea405 */
[----:B------:R-:W-:Y:S01]  /*9780*/  IMAD.X R5, R5, 0x1, R7, P3 ;  /* 0x0000000105057824 */ /* 0x000fe200018e0607 */
[C---:B------:R-:W-:Y:S01]  /*9790*/  ISETP.GT.AND P5, PT, R0.reuse, 0x1, P1 ;  /* 0x000000010000780c */ /* 0x040fe20000fa4270 */
[-C--:B------:R-:W-:Y:S01]  /*97a0*/  FMUL R49, R49, R155.reuse ;  /* 0x0000009b31317220 */ /* 0x080fe20000400000 */
[----:B------:R-:W-:Y:S01]  /*97b0*/  ISETP.GT.AND P4, PT, R0, RZ, P2 ;  /* 0x000000ff0000720c */ /* 0x000fe20001784270 */
[----:B-1----:R-:W-:Y:S01]  /*97c0*/  FMUL R21, R26, R155 ;  /* 0x0000009b1a157220 */ /* 0x002fe20000400000 */
[----:B------:R-:W-:Y:S01]  /*97d0*/  F2FP.TF32.F32.PACK_B R3, R3 ;  /* 0x00000003ff03723e */ /* 0x000fe200024050ff */
[-C--:B------:R-:W-:Y:S01]  /*97e0*/  FMUL R51, R51, R155.reuse ;  /* 0x0000009b33337220 */ /* 0x080fe20000400000 */
[-C--:B------:R-:W-:Y:S01]  /*97f0*/  IADD3 R6, P3, R11, R4.reuse, RZ ;  /* 0x000000040b067210 */ /* 0x080fe20007f7e0ff */
[----:B--2---:R-:W-:Y:S01]  /*9800*/  FMUL R13, R28, R155 ;  /* 0x0000009b1c0d7220 */ /* 0x004fe20000400000 */
[----:B------:R-:W-:Y:S01]  /*9810*/  F2FP.TF32.F32.PACK_B R21, R21 ;  /* 0x00000015ff15723e */ /* 0x000fe200024050ff */
[----:B------:R0:W-:Y:S01]  /*9820*/  @P0 STG.E desc[UR36][R4.64], R3 ;  /* 0x0000000304000986 */ /* 0x0001e2000c101924 */
[C---:B------:R-:W-:Y:S01]  /*9830*/  ISETP.GT.AND P0, PT, R0.reuse, 0x1, P2 ;  /* 0x000000010000780c */ /* 0x040fe20001704270 */
[--C-:B------:R-:W-:Y:S01]  /*9840*/  IMAD.X R7, R9, 0x1, R5.reuse, P3 ;  /* 0x0000000109077824 */ /* 0x100fe200018e0605 */
[C---:B------:R-:W-:Y:S01]  /*9850*/  ISETP.GT.AND P3, PT, R0.reuse, 0x9, P1 ;  /* 0x000000090000780c */ /* 0x040fe20000f64270 */
[----:B------:R-:W-:Y:S01]  /*9860*/  @P5 STG.E desc[UR36][R4.64+0x4], R25 ;  /* 0x0000041904005986 */ /* 0x000fe2000c101924 */
[----:B------:R-:W-:Y:S01]  /*9870*/  F2FP.TF32.F32.PACK_B R13, R13 ;  /* 0x0000000dff0d723e */ /* 0x000fe200024050ff */
[-C--:B------:R-:W-:Y:S01]  /*9880*/  FMUL R53, R53, R155.reuse ;  /* 0x0000009b35357220 */ /* 0x080fe20000400000 */
[----:B------:R-:W-:Y:S01]  /*9890*/  IADD3 R8, P5, R11, R4, RZ ;  /* 0x000000040b087210 */ /* 0x000fe20007fbe0ff */
[----:B------:R1:W-:Y:S01]  /*98a0*/  @P4 STG.E desc[UR36][R6.64], R21 ;  /* 0x0000001506004986 */ /* 0x0003e2000c101924 */
[----:B------:R-:W-:Y:S01]  /*98b0*/  ISETP.GT.AND P4, PT, R0, 0x8, P1 ;  /* 0x000000080000780c */ /* 0x000fe20000f84270 */
[----:B------:R-:W-:Y:S01]  /*98c0*/  FMUL R11, R32, R155 ;  /* 0x0000009b200b7220 */ /* 0x000fe20000400000 */
[----:B------:R-:W-:Y:S01]  /*98d0*/  F2FP.TF32.F32.PACK_B R31, R31 ;  /* 0x0000001fff1f723e */ /* 0x000fe200024050ff */
[-C--:B0-----:R-:W-:Y:S01]  /*98e0*/  FMUL R3, R30, R155.reuse ;  /* 0x0000009b1e037220 */ /* 0x081fe20000400000 */
[----:B------:R-:W-:Y:S01]  /*98f0*/  IMAD.X R9, R9, 0x1, R5, P5 ;  /* 0x0000000109097824 */ /* 0x000fe200028e0605 */
[----:B------:R-:W-:Y:S01]  /*9900*/  @P0 STG.E desc[UR36][R6.64+0x4], R27 ;  /* 0x0000041b06000986 */ /* 0x000fe2000c101924 */
[C---:B------:R-:W-:Y:S01]  /*9910*/  ISETP.GT.AND P0, PT, R0.reuse, 0x8, P2 ;  /* 0x000000080000780c */ /* 0x040fe20001704270 */
[----:B------:R-:W-:Y:S01]  /*9920*/  FMUL R55, R55, R155 ;  /* 0x0000009b37377220 */ /* 0x000fe20000400000 */
[----:B------:R-:W-:Y:S01]  /*9930*/  F2FP.TF32.F32.PACK_B R3, R3 ;  /* 0x00000003ff03723e */ /* 0x000fe200024050ff */
[----:B------:R-:W-:Y:S01]  /*9940*/  @P3 STG.E desc[UR36][R4.64+0x24], R29 ;  /* 0x0000241d04003986 */ /* 0x000fe2000c101924 */
[----:B------:R-:W-:Y:S01]  /*9950*/  ISETP.GT.AND P5, PT, R0, 0x10, P1 ;  /* 0x000000100000780c */ /* 0x000fe20000fa4270 */
[-C--:B-1----:R-:W-:Y:S01]  /*9960*/  FMUL R21, R36, R155.reuse ;  /* 0x0000009b24157220 */ /* 0x082fe20000400000 */
[C---:B------:R-:W-:Y:S01]  /*9970*/  ISETP.GT.AND P3, PT, R0.reuse, 0x11, P1 ;  /* 0x000000110000780c */ /* 0x040fe20000f64270 */
[----:B------:R0:W-:Y:S01]  /*9980*/  @P4 STG.E desc[UR36][R4.64+0x20], R13 ;  /* 0x0000200d04004986 */ /* 0x0001e2000c101924 */
[C---:B------:R-:W-:Y:S01]  /*9990*/  ISETP.GT.AND P4, PT, R0.reuse, 0x9, P2 ;  /* 0x000000090000780c */ /* 0x040fe20001784270 */
[----:B------:R-:W-:Y:S01]  /*99a0*/  FMUL R57, R57, R155 ;  /* 0x0000009b39397220 */ /* 0x000fe20000400000 */
[----:B------:R-:W-:Y:S01]  /*99b0*/  F2FP.TF32.F32.PACK_B R11, R11 ;  /* 0x0000000bff0b723e */ /* 0x000fe200024050ff */
[----:B------:R-:W-:Y:S01]  /*99c0*/  FMUL R59, R59, R155 ;  /* 0x0000009b3b3b7220 */ /* 0x000fe20000400000 */
[----:B------:R-:W-:Y:S01]  /*99d0*/  F2FP.TF32.F32.PACK_B R33, R33 ;  /* 0x00000021ff21723e */ /* 0x000fe200024050ff */
[----:B------:R1:W-:Y:S01]  /*99e0*/  @P0 STG.E desc[UR36][R8.64+0x20], R3 ;  /* 0x0000200308000986 */ /* 0x0003e2000c101924 */
[----:B------:R-:W-:Y:S01]  /*99f0*/  ISETP.GT.AND P0, PT, R0, 0x10, P2 ;  /* 0x000000100000780c */ /* 0x000fe20001704270 */
[----:B------:R-:W-:Y:S01]  /*9a00*/  FMUL R61, R61, R155 ;  /* 0x0000009b3d3d7220 */ /* 0x000fe20000400000 */
[----:B------:R-:W-:Y:S01]  /*9a10*/  F2FP.TF32.F32.PACK_B R35, R35 ;  /* 0x00000023ff23723e */ /* 0x000fe200024050ff */
[----:B------:R-:W-:Y:S01]  /*9a20*/  FMUL R63, R63, R155 ;  /* 0x0000009b3f3f7220 */ /* 0x000fe20000400000 */
[----:B------:R-:W-:Y:S01]  /*9a30*/  F2FP.TF32.F32.PACK_B R21, R21 ;  /* 0x00000015ff15723e */ /* 0x000fe200024050ff */
[----:B0-----:R-:W-:Y:S01]  /*9a40*/  FMUL R13, R34, R155 ;  /* 0x0000009b220d7220 */ /* 0x001fe20000400000 */
[----:B------:R-:W-:Y:S01]  /*9a50*/  F2FP.TF32.F32.PACK_B R37, R37 ;  /* 0x00000025ff25723e */ /* 0x000fe200024050ff */
[----:B------:R-:W-:Y:S01]  /*9a60*/  @P4 STG.E desc[UR36][R14.64+0x24], R31 ;  /* 0x0000241f0e004986 */ /* 0x000fe2000c101924 */
[C---:B------:R-:W-:Y:S01]  /*9a70*/  ISETP.GT.AND P4, PT, R0.reuse, 0x11, P2 ;  /* 0x000000110000780c */ /* 0x040fe20001784270 */
[----:B------:R-:W-:Y:S01]  /*9a80*/  FMUL R65, R65, R155 ;  /* 0x0000009b41417220 */ /* 0x000fe20000400000 */
[----:B------:R-:W-:Y:S01]  /*9a90*/  F2FP.TF32.F32.PACK_B R13, R13 ;  /* 0x0000000dff0d723e */ /* 0x000fe200024050ff */
[----:B------:R0:W-:Y:S01]  /*9aa0*/  @P5 STG.E desc[UR36][R4.64+0x40], R11 ;  /* 0x0000400b04005986 */ /* 0x0001e2000c101924 */
[----:B------:R-:W-:Y:S01]  /*9ab0*/  ISETP.GT.AND P5, PT, R0, 0x18, P1 ;  /* 0x000000180000780c */ /* 0x000fe20000fa4270 */
[----:B------:R-:W-:-:S02]  /*9ac0*/  @P0 IMAD.MOV.U32 R6, RZ, RZ, R14 ;  /* 0x000000ffff060224 */ /* 0x000fc400078e000e */
[-C--:B-1----:R-:W-:Y:S01]  /*9ad0*/  FMUL R3, R38, R155.reuse ;  /* 0x0000009b26037220 */ /* 0x082fe20000400000 */
[--C-:B------:R-:W-:Y:S01]  /*9ae0*/  @P0 IMAD.MOV.U32 R7, RZ, RZ, R15.reuse ;  /* 0x000000ffff070224 */ /* 0x100fe200078e000f */
[----:B------:R-:W-:Y:S01]  /*9af0*/  @P3 STG.E desc[UR36][R4.64+0x44], R33 ;  /* 0x0000442104003986 */ /* 0x000fe2000c101924 */
[----:B------:R-:W-:Y:S01]  /*9b00*/  ISETP.GT.AND P3, PT, R0, 0x19, P1 ;  /* 0x000000190000780c */ /* 0x000fe20000f64270 */
[----:B------:R-:W-:Y:S01]  /*9b10*/  FMUL R9, R40, R155 ;  /* 0x0000009b28097220 */ /* 0x000fe20000400000 */
[----:B------:R-:W-:Y:S01]  /*9b20*/  F2FP.TF32.F32.PACK_B R3, R3 ;  /* 0x00000003ff03723e */ /* 0x000fe200024050ff */
[----:B------:R1:W-:Y:S01]  /*9b30*/  @P0 STG.E desc[UR36][R6.64+0x40], R13 ;  /* 0x0000400d06000986 */ /* 0x0003e2000c101924 */
[----:B------:R-:W-:Y:S01]  /*9b40*/  ISETP.GT.AND P0, PT, R0, 0x18, P2 ;  /* 0x000000180000780c */ /* 0x000fe20001704270 */
[----:B------:R-:W-:Y:S01]  /*9b50*/  FMUL R67, R67, R155 ;  /* 0x0000009b43437220 */ /* 0x000fe20000400000 */
[----:B------:R-:W-:Y:S01]  /*9b60*/  F2FP.TF32.F32.PACK_B R39, R39 ;  /* 0x00000027ff27723e */ /* 0x000fe200024050ff */
[----:B0-----:R-:W-:Y:S01]  /*9b70*/  FMUL R11, R42, R155 ;  /* 0x0000009b2a0b7220 */ /* 0x001fe20000400000 */
[----:B------:R-:W-:Y:S01]  /*9b80*/  F2FP.TF32.F32.PACK_B R9, R9 ;  /* 0x00000009ff09723e */ /* 0x000fe200024050ff */
[----:B------:R-:W-:Y:S01]  /*9b90*/  FMUL R69, R69, R155 ;  /* 0x0000009b45457220 */ /* 0x000fe20000400000 */
[----:B------:R-:W-:Y:S01]  /*9ba0*/  F2FP.TF32.F32.PACK_B R41, R41 ;  /* 0x00000029ff29723e */ /* 0x000fe200024050ff */
[----:B------:R-:W-:Y:S01]  /*9bb0*/  FMUL R71, R71, R155 ;  /* 0x0000009b47477220 */ /* 0x000fe20000400000 */
[----:B------:R-:W-:Y:S01]  /*9bc0*/  F2FP.TF32.F32.PACK_B R11, R11 ;  /* 0x0000000bff0b723e */ /* 0x000fe200024050ff */
[----:B------:R-:W-:Y:S01]  /*9bd0*/  FMUL R73, R73, R155 ;  /* 0x0000009b49497220 */ /* 0x000fe20000400000 */
[----:B------:R-:W-:Y:S01]  /*9be0*/  F2FP.TF32.F32.PACK_B R43, R43 ;  /* 0x0000002bff2b723e */ /* 0x000fe200024050ff */
[--C-:B-1----:R-:W-:Y:S01]  /*9bf0*/  @P4 IMAD.MOV.U32 R6, RZ, RZ, R14.reuse ;  /* 0x000000ffff064224 */ /* 0x102fe200078e000e */
[----:B------:R-:W-:Y:S01]  /*9c00*/  F2FP.TF32.F32.PACK_B R45, R45 ;  /* 0x0000002dff2d723e */ /* 0x000fe200024050ff */
[--C-:B------:R-:W-:Y:S01]  /*9c10*/  @P4 IMAD.MOV.U32 R7, RZ, RZ, R15.reuse ;  /* 0x000000ffff074224 */ /* 0x100fe200078e000f */
[----:B------:R-:W-:Y:S01]  /*9c20*/  F2FP.TF32.F32.PACK_B R47, R47 ;  /* 0x0000002fff2f723e */ /* 0x000fe200024050ff */
[----:B------:R-:W-:Y:S01]  /*9c30*/  FMUL R75, R75, R155 ;  /* 0x0000009b4b4b7220 */ /* 0x000fe20000400000 */
[----:B------:R-:W-:Y:S01]  /*9c40*/  F2FP.TF32.F32.PACK_B R49, R49 ;  /* 0x00000031ff31723e */ /* 0x000fe200024050ff */
[-C--:B------:R-:W-:Y:S01]  /*9c50*/  FMUL R77, R77, R155.reuse ;  /* 0x0000009b4d4d7220 */ /* 0x080fe20000400000 */
[----:B------:R0:W-:Y:S01]  /*9c60*/  @P4 STG.E desc[UR36][R6.64+0x44], R35 ;  /* 0x0000442306004986 */ /* 0x0001e2000c101924 */
[C---:B------:R-:W-:Y:S01]  /*9c70*/  ISETP.GT.AND P4, PT, R0.reuse, 0x19, P2 ;  /* 0x000000190000780c */ /* 0x040fe20001784270 */
[----:B------:R-:W-:Y:S01]  /*9c80*/  FMUL R79, R79, R155 ;  /* 0x0000009b4f4f7220 */ /* 0x000fe20000400000 */
[----:B------:R-:W-:Y:S01]  /*9c90*/  F2FP.TF32.F32.PACK_B R51, R51 ;  /* 0x00000033ff33723e */ /* 0x000fe200024050ff */
[----:B------:R1:W-:Y:S01]  /*9ca0*/  @P5 STG.E desc[UR36][R4.64+0x60], R21 ;  /* 0x0000601504005986 */ /* 0x0003e2000c101924 */
[----:B------:R-:W-:Y:S01]  /*9cb0*/  ISETP.GT.AND P5, PT, R0, 0x20, P1 ;  /* 0x000000200000780c */ /* 0x000fe20000fa4270 */
[----:B------:R-:W-:Y:S01]  /*9cc0*/  FMUL R13, R80, R155 ;  /* 0x0000009b500d7220 */ /* 0x000fe20000400000 */
[----:B------:R-:W-:Y:S01]  /*9cd0*/  F2FP.TF32.F32.PACK_B R53, R53 ;  /* 0x00000035ff35723e */ /* 0x000fe200024050ff */
[----:B------:R-:W-:Y:S01]  /*9ce0*/  @P3 STG.E desc[UR36][R4.64+0x64], R37 ;  /* 0x0000642504003986 */ /* 0x000fe2000c101924 */
[----:B------:R-:W-:Y:S01]  /*9cf0*/  ISETP.GT.AND P3, PT, R0, 0x21, P1 ;  /* 0x000000210000780c */ /* 0x000fe20000f64270 */
[----:B------:R-:W-:Y:S01]  /*9d00*/  FMUL R81, R81, R155 ;  /* 0x0000009b51517220 */ /* 0x000fe20000400000 */
[----:B------:R-:W-:Y:S01]  /*9d10*/  F2FP.TF32.F32.PACK_B R55, R55 ;  /* 0x00000037ff37723e */ /* 0x000fe200024050ff */
[----:B0-----:R-:W-:Y:S01]  /*9d20*/  @P0 IMAD.MOV.U32 R6, RZ, RZ, R14 ;  /* 0x000000ffff060224 */ /* 0x001fe200078e000e */
[----:B------:R-:W-:Y:S01]  /*9d30*/  F2FP.TF32.F32.PACK_B R57, R57 ;  /* 0x00000039ff39723e */ /* 0x000fe200024050ff */
[----:B------:R-:W-:Y:S01]  /*9d40*/  @P0 IMAD.MOV.U32 R7, RZ, RZ, R15 ;  /* 0x000000ffff070224 */ /* 0x000fe200078e000f */
[----:B------:R-:W-:Y:S01]  /*9d50*/  F2FP.TF32.F32.PACK_B R59, R59 ;  /* 0x0000003bff3b723e */ /* 0x000fe200024050ff */
[----:B------:R-:W-:Y:S01]  /*9d60*/  FMUL R83, R83, R155 ;  /* 0x0000009b53537220 */ /* 0x000fe20000400000 */
[----:B------:R-:W-:Y:S01]  /*9d70*/  F2FP.TF32.F32.PACK_B R61, R61 ;  /* 0x0000003dff3d723e */ /* 0x000fe200024050ff */
[-C--:B-1----:R-:W-:Y:S01]  /*9d80*/  FMUL R21, R84, R155.reuse ;  /* 0x0000009b54157220 */ /* 0x082fe20000400000 */
[----:B------:R0:W-:Y:S01]  /*9d90*/  @P0 STG.E desc[UR36][R6.64+0x60], R3 ;  /* 0x0000600306000986 */ /* 0x0001e2000c101924 */
[----:B------:R-:W-:Y:S01]  /*9da0*/  ISETP.GT.AND P0, PT, R0, 0x20, P2 ;  /* 0x000000200000780c */ /* 0x000fe20001704270 */
[----:B------:R-:W-:Y:S01]  /*9db0*/  FMUL R85, R85, R155 ;  /* 0x0000009b55557220 */ /* 0x000fe20000400000 */
[----:B------:R-:W-:Y:S01]  /*9dc0*/  F2FP.TF32.F32.PACK_B R63, R63 ;  /* 0x0000003fff3f723e */ /* 0x000fe200024050ff */
[----:B------:R-:W-:Y:S01]  /*9dd0*/  FMUL R87, R87, R155 ;  /* 0x0000009b57577220 */ /* 0x000fe20000400000 */
[----:B------:R-:W-:-:S02]  /*9de0*/  F2FP.TF32.F32.PACK_B R65, R65 ;  /* 0x00000041ff41723e */ /* 0x000fc400024050ff */
[----:B------:R-:W-:Y:S02]  /*9df0*/  F2FP.TF32.F32.PACK_B R67, R67 ;  /* 0x00000043ff43723e */ /* 0x000fe400024050ff */
[----:B------:R-:W-:Y:S02]  /*9e00*/  F2FP.TF32.F32.PACK_B R69, R69 ;  /* 0x00000045ff45723e */ /* 0x000fe400024050ff */
[----:B------:R-:W-:Y:S01]  /*9e10*/  F2FP.TF32.F32.PACK_B R71, R71 ;  /* 0x00000047ff47723e */ /* 0x000fe200024050ff */
[----:B0-----:R-:W-:Y:S02]  /*9e20*/  @P4 IMAD.MOV.U32 R6, RZ, RZ, R14 ;  /* 0x000000ffff064224 */ /* 0x001fe400078e000e */
[----:B------:R-:W-:Y:S01]  /*9e30*/  FMUL R3, R44, R155 ;  /* 0x0000009b2c037220 */ /* 0x000fe20000400000 */
[----:B------:R-:W-:Y:S01]  /*9e40*/  @P4 IMAD.MOV.U32 R7, RZ, RZ, R15 ;  /* 0x000000ffff074224 */ /* 0x000fe200078e000f */
[----:B------:R-:W-:Y:S02]  /*9e50*/  F2FP.TF32.F32.PACK_B R73, R73 ;  /* 0x00000049ff49723e */ /* 0x000fe400024050ff */
[----:B------:R-:W-:-:S02]  /*9e60*/  F2FP.TF32.F32.PACK_B R75, R75 ;  /* 0x0000004bff4b723e */ /* 0x000fc400024050ff */
[----:B------:R0:W-:Y:S01]  /*9e70*/  @P4 STG.E desc[UR36][R6.64+0x64], R39 ;  /* 0x0000642706004986 */ /* 0x0001e2000c101924 */
[C---:B------:R-:W-:Y:S02]  /*9e80*/  ISETP.GT.AND P4, PT, R0.reuse, 0x21, P2 ;  /* 0x000000210000780c */ /* 0x040fe40001784270 */
[----:B------:R-:W-:Y:S01]  /*9e90*/  F2FP.TF32.F32.PACK_B R3, R3 ;  /* 0x00000003ff03723e */ /* 0x000fe200024050ff */
[----:B------:R1:W-:Y:S01]  /*9ea0*/  @P5 STG.E desc[UR36][R4.64+0x80], R9 ;  /* 0x0000800904005986 */ /* 0x0003e2000c101924 */
[C---:B------:R-:W-:Y:S02]  /*9eb0*/  ISETP.GT.AND P5, PT, R0.reuse, 0x28, P1 ;  /* 0x000000280000780c */ /* 0x040fe40000fa4270 */
[----:B------:R-:W-:Y:S01]  /*9ec0*/  F2FP.TF32.F32.PACK_B R77, R77 ;  /* 0x0000004dff4d723e */ /* 0x000fe200024050ff */
[----:B------:R-:W-:Y:S01]  /*9ed0*/  @P3 STG.E desc[UR36][R4.64+0x84], R41 ;  /* 0x0000842904003986 */ /* 0x000fe2000c101924 */
[----:B------:R-:W-:Y:S02]  /*9ee0*/  ISETP.GT.AND P3, PT, R0, 0x29, P1 ;  /* 0x000000290000780c */ /* 0x000fe40000f64270 */
[----:B------:R-:W-:Y:S01]  /*9ef0*/  F2FP.TF32.F32.PACK_B R79, R79 ;  /* 0x0000004fff4f723e */ /* 0x000fe200024050ff */
[----:B0-----:R-:W-:Y:S01]  /*9f00*/  @P0 IMAD.MOV.U32 R6, RZ, RZ, R14 ;  /* 0x000000ffff060224 */ /* 0x001fe200078e000e */
[----:B------:R-:W-:Y:S01]  /*9f10*/  F2FP.TF32.F32.PACK_B R13, R13 ;  /* 0x0000000dff0d723e */ /* 0x000fe200024050ff */
[----:B------:R-:W-:Y:S01]  /*9f20*/  @P0 IMAD.MOV.U32 R7, RZ, RZ, R15 ;  /* 0x000000ffff070224 */ /* 0x000fe200078e000f */
[----:B------:R-:W-:Y:S01]  /*9f30*/  F2FP.TF32.F32.PACK_B R81, R81 ;  /* 0x00000051ff51723e */ /* 0x000fe200024050ff */
[----:B-1----:R-:W-:Y:S01]  /*9f40*/  FMUL R9, R46, R155 ;  /* 0x0000009b2e097220 */ /* 0x002fe20000400000 */
[----:B------:R-:W-:-:S02]  /*9f50*/  F2FP.TF32.F32.PACK_B R83, R83 ;  /* 0x00000053ff53723e */ /* 0x000fc400024050ff */
[----:B------:R0:W-:Y:S01]  /*9f60*/  @P0 STG.E desc[UR36][R6.64+0x80], R11 ;  /* 0x0000800b06000986 */ /* 0x0001e2000c101924 */
[----:B------:R-:W-:Y:S02]  /*9f70*/  ISETP.GT.AND P0, PT, R0, 0x28, P2 ;  /* 0x000000280000780c */ /* 0x000fe40001704270 */
[----:B------:R-:W-:Y:S02]  /*9f80*/  F2FP.TF32.F32.PACK_B R9, R9 ;  /* 0x00000009ff09723e */ /* 0x000fe400024050ff */
[----:B------:R-:W-:Y:S02]  /*9f90*/  F2FP.TF32.F32.PACK_B R21, R21 ;  /* 0x00000015ff15723e */ /* 0x000fe400024050ff */
[----:B------:R-:W-:Y:S02]  /*9fa0*/  F2FP.TF32.F32.PACK_B R85, R85 ;  /* 0x00000055ff55723e */ /* 0x000fe400024050ff */
[----:B------:R-:W-:Y:S01]  /*9fb0*/  F2FP.TF32.F32.PACK_B R87, R87 ;  /* 0x00000057ff57723e */ /* 0x000fe200024050ff */
[----:B0-----:R-:W-:-:S02]  /*9fc0*/  @P4 IMAD.MOV.U32 R6, RZ, RZ, R14 ;  /* 0x000000ffff064224 */ /* 0x001fc400078e000e */
[----:B------:R-:W-:Y:S01]  /*9fd0*/  FMUL R11, R48, R155 ;  /* 0x0000009b300b7220 */ /* 0x000fe20000400000 */
[----:B------:R-:W-:-:S04]  /*9fe0*/  @P4 IMAD.MOV.U32 R7, RZ, RZ, R15 ;  /* 0x000000ffff074224 */ /* 0x000fc800078e000f */
[----:B------:R-:W-:Y:S01]  /*9ff0*/  F2FP.TF32.F32.PACK_B R11, R11 ;  /* 0x0000000bff0b723e */ /* 0x000fe200024050ff */
[----:B------:R0:W-:Y:S01]  /*a000*/  @P4 STG.E desc[UR36][R6.64+0x84], R43 ;  /* 0x0000842b06004986 */ /* 0x0001e2000c101924 */
[----:B------:R-:W-:-:S03]  /*a010*/  ISETP.GT.AND P4, PT, R0, 0x29, P2 ;  /* 0x000000290000780c */ /* 0x000fc60001784270 */
[----:B------:R1:W-:Y:S01]  /*a020*/  @P5 STG.E desc[UR36][R4.64+0xa0], R3 ;  /* 0x0000a00304005986 */ /* 0x0003e2000c101924 */
[----:B------:R-:W-:-:S03]  /*a030*/  ISETP.GT.AND P5, PT, R0, 0x30, P1 ;  /* 0x000000300000780c */ /* 0x000fc60000fa4270 */
[----:B------:R-:W-:Y:S01]  /*a040*/  @P3 STG.E desc[UR36][R4.64+0xa4], R45 ;  /* 0x0000a42d04003986 */ /* 0x000fe2000c101924 */
[----:B------:R-:W-:Y:S01]  /*a050*/  ISETP.GT.AND P3, PT, R0, 0x31, P1 ;  /* 0x000000310000780c */ /* 0x000fe20000f64270 */
[----:B0-----:R-:W-:Y:S02]  /*a060*/  @P0 IMAD.MOV.U32 R6, RZ, RZ, R14 ;  /* 0x000000ffff060224 */ /* 0x001fe400078e000e */
[----:B------:R-:W-:Y:S02]  /*a070*/  @P0 IMAD.MOV.U32 R7, RZ, RZ, R15 ;  /* 0x000000ffff070224 */ /* 0x000fe400078e000f */
[----:B-1----:R-:W-:-:S03]  /*a080*/  FMUL R3, R50, R155 ;  /* 0x0000009b32037220 */ /* 0x002fc60000400000 */
[----:B------:R0:W-:Y:S01]  /*a090*/  @P0 STG.E desc[UR36][R6.64+0xa0], R9 ;  /* 0x0000a00906000986 */ /* 0x0001e2000c101924 */
[----:B------:R-:W-:Y:S02]  /*a0a0*/  ISETP.GT.AND P0, PT, R0, 0x30, P2 ;  /* 0x000000300000780c */ /* 0x000fe40001704270 */
[----:B------:R-:W-:Y:S01]  /*a0b0*/  F2FP.TF32.F32.PACK_B R3, R3 ;  /* 0x00000003ff03723e */ /* 0x000fe200024050ff */
[----:B0-----:R-:W-:Y:S02]  /*a0c0*/  @P4 IMAD.MOV.U32 R6, RZ, RZ, R14 ;  /* 0x000000ffff064224 */ /* 0x001fe400078e000e */
        /* <DEDUP_REMOVED lines=69> */
[----:B------:R-:W-:Y:S01]  /*a520*/  @P3 STG.E desc[UR36][R4.64+0x144], R65 ;  /* 0x0001444104003986 */ /* 0x000fe2000c101924 */
[----:B------:R-:W-:-:S03]  /*a530*/  ISETP.GT.AND P3, PT, R0, 0x59, P1 ;  /* 0x000000590000780c */ /* 0x000fc60000f64270 */
[----:B------:R1:W-:Y:S01]  /*a540*/  @P5 STG.E desc[UR36][R4.64+0x140], R9 ;  /* 0x0001400904005986 */ /* 0x0003e2000c101924 */
[----:B------:R-:W-:Y:S01]  /*a550*/  ISETP.GT.AND P5, PT, R0, 0x58, P1 ;  /* 0x000000580000780c */ /* 0x000fe20000fa4270 */
[----:B0-----:R-:W-:Y:S02]  /*a560*/  @P0 IMAD.MOV.U32 R6, RZ, RZ, R14 ;  /* 0x000000ffff060224 */ /* 0x001fe400078e000e */
[----:B------:R-:W-:-:S05]  /*a570*/  @P0 IMAD.MOV.U32 R7, RZ, RZ, R15 ;  /* 0x000000ffff070224 */ /* 0x000fca00078e000f */
[----:B------:R0:W-:Y:S01]  /*a580*/  @P0 STG.E desc[UR36][R6.64+0x140], R11 ;  /* 0x0001400b06000986 */ /* 0x0001e2000c101924 */
[----:B------:R-:W-:Y:S01]  /*a590*/  ISETP.GT.AND P0, PT, R0, 0x58, P2 ;  /* 0x000000580000780c */ /* 0x000fe20001704270 */
[----:B-1----:R-:W-:-:S05]  /*a5a0*/  FMUL R9, R70, R155 ;  /* 0x0000009b46097220 */ /* 0x002fca0000400000 */
        /* <DEDUP_REMOVED lines=50> */
[----:B------:R-:W-:-:S05]  /*a8d0*/  @P4 IMAD.MOV.U32 R7, RZ, RZ, R15 ;  /* 0x000000ffff074224 */ /* 0x000fca00078e000f */
[----:B------:R0:W-:Y:S01]  /*a8e0*/  @P4 STG.E desc[UR36][R6.64+0x1a4], R79 ;  /* 0x0001a44f06004986 */ /* 0x0001e2000c101924 */
[----:B------:R-:W-:-:S03]  /*a8f0*/  ISETP.GT.AND P4, PT, R0, 0x71, P2 ;  /* 0x000000710000780c */ /* 0x000fc60001784270 */
[----:B------:R-:W-:Y:S01]  /*a900*/  @P3 STG.E desc[UR36][R4.64+0x1c0], R13 ;  /* 0x0001c00d04003986 */ /* 0x000fe2000c101924 */
[C---:B------:R-:W-:Y:S02]  /*a910*/  ISETP.GT.AND P3, PT, R0.reuse, 0x78, P1 ;  /* 0x000000780000780c */ /* 0x040fe40000f64270 */
[C---:B------:R-:W-:Y:S01]  /*a920*/  ISETP.GT.AND P1, PT, R0.reuse, 0x79, P1 ;  /* 0x000000790000780c */ /* 0x040fe20000f24270 */
[----:B------:R-:W-:Y:S01]  /*a930*/  @P5 STG.E desc[UR36][R4.64+0x1c4], R81 ;  /* 0x0001c45104005986 */ /* 0x000fe2000c101924 */
[C---:B------:R-:W-:Y:S02]  /*a940*/  ISETP.GT.AND P5, PT, R0.reuse, 0x78, P2 ;  /* 0x000000780000780c */ /* 0x040fe400017a4270 */
[----:B------:R-:W-:Y:S01]  /*a950*/  ISETP.GT.AND P2, PT, R0, 0x79, P2 ;  /* 0x000000790000780c */ /* 0x000fe20001744270 */
[----:B0-----:R-:W-:Y:S02]  /*a960*/  @P0 IMAD.MOV.U32 R6, RZ, RZ, R14 ;  /* 0x000000ffff060224 */ /* 0x001fe400078e000e */
[----:B------:R-:W-:-:S05]  /*a970*/  @P0 IMAD.MOV.U32 R7, RZ, RZ, R15 ;  /* 0x000000ffff070224 */ /* 0x000fca00078e000f */
[----:B------:R0:W-:Y:S02]  /*a980*/  @P0 STG.E desc[UR36][R6.64+0x1c0], R3 ;  /* 0x0001c00306000986 */ /* 0x0001e4000c101924 */
[----:B0-----:R-:W-:Y:S02]  /*a990*/  @P4 IMAD.MOV.U32 R6, RZ, RZ, R14 ;  /* 0x000000ffff064224 */ /* 0x001fe400078e000e */
[----:B------:R-:W-:-:S05]  /*a9a0*/  @P4 IMAD.MOV.U32 R7, RZ, RZ, R15 ;  /* 0x000000ffff074224 */ /* 0x000fca00078e000f */
[----:B------:R-:W-:Y:S04]  /*a9b0*/  @P4 STG.E desc[UR36][R6.64+0x1c4], R83 ;  /* 0x0001c45306004986 */ /* 0x000fe8000c101924 */
[----:B------:R-:W-:Y:S04]  /*a9c0*/  @P3 STG.E desc[UR36][R4.64+0x1e0], R21 ;  /* 0x0001e01504003986 */ /* 0x000fe8000c101924 */
[----:B------:R0:W-:Y:S02]  /*a9d0*/  @P1 STG.E desc[UR36][R4.64+0x1e4], R85 ;  /* 0x0001e45504001986 */ /* 0x0001e4000c101924 */
[----:B0-----:R-:W-:-:S02]  /*a9e0*/  @P5 IMAD.MOV.U32 R4, RZ, RZ, R14 ;  /* 0x000000ffff045224 */ /* 0x001fc400078e000e */
[----:B------:R-:W-:-:S05]  /*a9f0*/  @P5 IMAD.MOV.U32 R5, RZ, RZ, R15 ;  /* 0x000000ffff055224 */ /* 0x000fca00078e000f */
[----:B------:R0:W-:Y:S04]  /*aa00*/  @P5 STG.E desc[UR36][R4.64+0x1e0], R9 ;  /* 0x0001e00904005986 */ /* 0x0001e8000c101924 */
[----:B------:R0:W-:Y:S02]  /*aa10*/  @P2 STG.E desc[UR36][R14.64+0x1e4], R87 ;  /* 0x0001e4570e002986 */ /* 0x0001e4000c101924 */
.L_x_284:
[----:B------:R-:W-:Y:S05]  /*aa20*/  BSYNC B0 ;  /* 0x0000000000007941 */ /* 0x000fea0003800000 */
.L_x_32:
[----:B------:R-:W-:Y:S01]  /*aa30*/  ULDC UR4, c[0x0][0xc] ;  /* 0x0000030000047ab9 */ /* 0x000fe20000000800 */
[----:B------:R-:W-:Y:S01]  /*aa40*/  ULDC UR5, c[0x0][0x10] ;  /* 0x0000040000057ab9 */ /* 0x000fe20000000800 */
[----:B0-----:R-:W0:Y:S01]  /*aa50*/  LDC R3, c[0x0][0x14] ;  /* 0x00000500ff037b82 */ /* 0x001e220000000800 */
[----:B------:R-:W-:Y:S01]  /*aa60*/  UIMAD.WIDE.U32 UR4, UR4, UR5, URZ ;  /* 0x00000005040472a5 */ /* 0x000fe2000f8e003f */
[----:B------:R-:W-:Y:S01]  /*aa70*/  PRMT R0, RZ, 0x7610, R0 ;  /* 0x00007610ff007816 */ /* 0x000fe20000000000 */
[----:B-----5:R-:W-:Y:S02]  /*aa80*/  IMAD.MOV.U32 R154, RZ, RZ, -0x1 ;  /* 0xffffffffff9a7424 */ /* 0x020fe400078e00ff */
[----:B------:R-:W-:Y:S02]  /*aa90*/  IMAD.MOV.U32 R23, RZ, RZ, -0x1 ;  /* 0xffffffffff177424 */ /* 0x000fe400078e00ff */
[----:B0-----:R-:W-:-:S04]  /*aaa0*/  IMAD.WIDE.U32 R16, R3, UR4, R16 ;  /* 0x0000000403107c25 */ /* 0x001fc8000f8e0010 */
[----:B------:R-:W-:Y:S01]  /*aab0*/  IMAD R3, R3, UR5, RZ ;  /* 0x0000000503037c24 */ /* 0x000fe2000f8e02ff */
[----:B------:R-:W-:Y:S02]  /*aac0*/  ULDC.64 UR4, c[0x0][0x650] ;  /* 0x0001940000047ab9 */ /* 0x000fe40000000a00 */
[----:B------:R-:W-:Y:S01]  /*aad0*/  ISETP.GE.U32.AND P0, PT, R16, UR4, PT ;  /* 0x0000000410007c0c */ /* 0x000fe2000bf06070 */
[----:B------:R-:W-:-:S05]  /*aae0*/  IMAD.IADD R17, R17, 0x1, R3 ;  /* 0x0000000111117824 */ /* 0x000fca00078e0203 */
[----:B------:R-:W-:-:S13]  /*aaf0*/  ISETP.GE.U32.AND.EX P0, PT, R17, UR5, PT, P0 ;  /* 0x0000000511007c0c */ /* 0x000fda000bf06100 */
[----:B------:R-:W-:Y:S05]  /*ab00*/  @P0 BRA `(.L_x_285) ;  /* 0x0000000400640947 */ /* 0x000fea0003800000 */
[----:B------:R-:W0:Y:S01]  /*ab10*/  S2R R12, SR_CTAID.X ;  /* 0x00000000000c7919 */ /* 0x000e220000002500 */
[----:B---3--:R-:W3:Y:S01]  /*ab20*/  LDC.64 R10, c[0x0][0x628] ;  /* 0x00018a00ff0a7b82 */ /* 0x008ee20000000a00 */
[----:B------:R-:W-:Y:S01]  /*ab30*/  ULDC UR4, c[0x0][0x150] ;  /* 0x0000540000047ab9 */ /* 0x000fe20000000800 */
[----:B------:R-:W-:Y:S01]  /*ab40*/  IMAD.MOV.U32 R8, RZ, RZ, R16 ;  /* 0x000000ffff087224 */ /* 0x000fe200078e0010 */
[----:B------:R-:W0:Y:S01]  /*ab50*/  S2R R24, SR_CTAID.Y ;  /* 0x0000000000187919 */ /* 0x000e220000002600 */
[----:B------:R-:W-:-:S04]  /*ab60*/  IMAD.MOV.U32 R9, RZ, RZ, R17 ;  /* 0x000000ffff097224 */ /* 0x000fc800078e0011 */
[----:B------:R-:W1:Y:S08]  /*ab70*/  LDC R21, c[0x0][0x144] ;  /* 0x00005100ff157b82 */ /* 0x000e700000000800 */
[----:B------:R-:W1:Y:S08]  /*ab80*/  LDC R0, c[0x0][0x630] ;  /* 0x00018c00ff007b82 */ /* 0x000e700000000800 */
[----:B------:R-:W1:Y:S01]  /*ab90*/  LDC.64 R14, c[0x0][0x620] ;  /* 0x00018800ff0e7b82 */ /* 0x000e620000000a00 */
[----:B---3--:R-:W-:-:S04]  /*aba0*/  ISETP.NE.U32.AND P0, PT, R10, RZ, PT ;  /* 0x000000ff0a00720c */ /* 0x008fc80003f05070 */
[----:B------:R-:W-:Y:S02]  /*abb0*/  ISETP.NE.AND.EX P0, PT, R11, RZ, PT, P0 ;  /* 0x000000ff0b00720c */ /* 0x000fe40003f05300 */
[----:B0-----:R-:W-:-:S05]  /*abc0*/  I2FP.F32.U32 R3, R12 ;  /* 0x0000000c00037245 */ /* 0x001fca0000201000 */
[----:B------:R-:W-:-:S04]  /*abd0*/  FMUL R3, R3, UR4 ;  /* 0x0000000403037c20 */ /* 0x000fc80008400000 */
[----:B------:R0:W3:Y:S02]  /*abe0*/  F2I.U32.TRUNC.NTZ R20, R3 ;  /* 0x0000000300147305 */ /* 0x0000e4000020f000 */
[----:B------:R-:W-:Y:S05]  /*abf0*/  @!P0 BRA `(.L_x_286) ;  /* 0x0000000000288947 */ /* 0x000fea0003800000 */
[----:B0-----:R-:W0:Y:S02]  /*ac00*/  LDC R3, c[0x0][0x634] ;  /* 0x00018d00ff037b82 */ /* 0x001e240000000800 */
        /* <DEDUP_REMOVED lines=9> */
.L_x_286:
[----:B------:R-:W5:Y:S01]  /*aca0*/  LDC.64 R30, c[0x0][0x640] ;  /* 0x00019000ff1e7b82 */ /* 0x000f620000000a00 */
[-CC-:B-1----:R-:W-:Y:S01]  /*acb0*/  SHF.R.U64 R23, R8, R0.reuse, R9.reuse ;  /* 0x0000000008177219 */ /* 0x182fe20000001209 */
[----:B---3--:R-:W-:Y:S01]  /*acc0*/  IMAD.MOV R20, RZ, RZ, -R20 ;  /* 0x000000ffff147224 */ /* 0x008fe200078e0a14 */
[----:B------:R-:W-:Y:S01]  /*acd0*/  SHF.R.U32.HI R0, RZ, R0, R9 ;  /* 0x00000000ff007219 */ /* 0x000fe20000011609 */
[----:B------:R-:W-:Y:S01]  /*ace0*/  ULDC UR4, c[0x0][0x154] ;  /* 0x0000550000047ab9 */ /* 0x000fe20000000800 */
[----:B0-----:R-:W-:Y:S01]  /*acf0*/  IADD3 R3, P0, RZ, -R23, RZ ;  /* 0x80000017ff037210 */ /* 0x001fe20007f1e0ff */
[----:B------:R-:W-:Y:S02]  /*ad00*/  IMAD R26, R21, R20, R12 ;  /* 0x00000014151a7224 */ /* 0x000fe400078e020c */
[----:B------:R-:W0:Y:S01]  /*ad10*/  LDC R6, c[0x0][0x618] ;  /* 0x00018600ff067b82 */ /* 0x000e220000000800 */
[----:B------:R-:W-:Y:S02]  /*ad20*/  IMAD.MOV.U32 R7, RZ, RZ, 0x1 ;  /* 0x00000001ff077424 */ /* 0x000fe400078e00ff */
[----:B------:R-:W-:-:S04]  /*ad30*/  IMAD.X R5, RZ, RZ, ~R0, P0 ;  /* 0x000000ffff057224 */ /* 0x000fc800000e0e00 */
[-C--:B------:R-:W-:Y:S01]  /*ad40*/  IMAD R0, R5, R14.reuse, RZ ;  /* 0x0000000e05007224 */ /* 0x080fe200078e02ff */
[----:B------:R-:W1:Y:S01]  /*ad50*/  LDC R8, c[0x0][0x608] ;  /* 0x00018200ff087b82 */ /* 0x000e620000000800 */
[----:B------:R-:W-:-:S04]  /*ad60*/  IMAD.WIDE.U32 R4, R3, R14, R16 ;  /* 0x0000000e03047225 */ /* 0x000fc800078e0010 */
[----:B------:R-:W-:Y:S01]  /*ad70*/  IMAD R3, R3, R15, R0 ;  /* 0x0000000f03037224 */ /* 0x000fe200078e0200 */
[----:B------:R-:W-:Y:S02]  /*ad80*/  I2FP.F32.U32 R0, R24 ;  /* 0x0000001800007245 */ /* 0x000fe40000201000 */
[----:B------:R-:W3:Y:S01]  /*ad90*/  LDC R28, c[0x0][0x658] ;  /* 0x00019600ff1c7b82 */ /* 0x000ee20000000800 */
[----:B------:R-:W-:Y:S01]  /*ada0*/  IMAD.IADD R3, R5, 0x1, R3 ;  /* 0x0000000105037824 */ /* 0x000fe200078e0203 */
[----:B-----5:R-:W-:Y:S01]  /*adb0*/  ISETP.NE.U32.AND P0, PT, R30, RZ, PT ;  /* 0x000000ff1e00720c */ /* 0x020fe20003f05070 */
[----:B------:R-:W-:Y:S01]  /*adc0*/  FMUL R0, R0, UR4 ;  /* 0x0000000400007c20 */ /* 0x000fe20008400000 */
[----:B------:R-:W-:Y:S02]  /*add0*/  IMAD.MOV.U32 R5, RZ, RZ, -0x1 ;  /* 0xffffffffff057424 */ /* 0x000fe400078e00ff */
[----:B------:R-:W-:Y:S01]  /*ade0*/  ISETP.NE.AND.EX P0, PT, R31, RZ, PT, P0 ;  /* 0x000000ff1f00720c */ /* 0x000fe20003f05300 */
[----:B------:R1:W2:Y:S01]  /*adf0*/  F2I.U32.TRUNC.NTZ R13, R0 ;  /* 0x00000000000d7305 */ /* 0x0002a2000020f000 */
[----:B------:R-:W2:Y:S01]  /*ae00*/  LDC R15, c[0x0][0x148] ;  /* 0x00005200ff0f7b82 */ /* 0x000ea20000000800 */
[----:B0-----:R-:W-:-:S02]  /*ae10*/  SHF.R.U64 R12, R4, R6, R3 ;  /* 0x00000006040c7219 */ /* 0x001fc40000001203 */
[----:B------:R-:W-:-:S05]  /*ae20*/  SHF.R.U32.HI R3, RZ, R6, R3 ;  /* 0x00000006ff037219 */ /* 0x000fca0000011603 */
[----:B------:R-:W0:Y:S01]  /*ae30*/  LDC R20, c[0x0][0x600] ;  /* 0x00018000ff147b82 */ /* 0x000e220000000800 */
[-CC-:B-1----:R-:W-:Y:S02]  /*ae40*/  SHF.R.U64 R10, R12, R8.reuse, R3.reuse ;  /* 0x000000080c0a7219 */ /* 0x182fe40000001203 */
[----:B------:R-:W-:-:S05]  /*ae50*/  SHF.R.U32.HI R3, RZ, R8, R3 ;  /* 0x00000008ff037219 */ /* 0x000fca0000011603 */
[----:B------:R-:W1:Y:S01]  /*ae60*/  LDC R21, c[0x0][0x648] ;  /* 0x00019200ff157b82 */ /* 0x000e620000000800 */
[-C--:B---3--:R-:W-:Y:S02]  /*ae70*/  SHF.L.U32 R4, R5, R28.reuse, RZ ;  /* 0x0000001c05047219 */ /* 0x088fe400000006ff */
[-CC-:B------:R-:W-:Y:S02]  /*ae80*/  SHF.R.U64 R14, R10, R28.reuse, R3.reuse ;  /* 0x0000001c0a0e7219 */ /* 0x180fe40000001203 */
[----:B------:R-:W-:Y:S02]  /*ae90*/  SHF.R.U32.HI R5, RZ, R28, R3 ;  /* 0x0000001cff057219 */ /* 0x000fe40000011603 */
[----:B------:R-:W-:Y:S01]  /*aea0*/  LOP3.LUT R153, RZ, R4, RZ, 0x33, !PT ;  /* 0x00000004ff997212 */ /* 0x000fe200078e33ff */
[----:B------:R-:W3:Y:S01]  /*aeb0*/  LDC R25, c[0x0][0x638] ;  /* 0x00018e00ff197b82 */ /* 0x000ee20000000800 */
[----:B------:R-:W-:Y:S01]  /*aec0*/  SHF.L.U32 R28, R7, R28, RZ ;  /* 0x0000001c071c7219 */ /* 0x000fe200000006ff */
[----:B------:R-:W-:-:S06]  /*aed0*/  IMAD.MOV.U32 R4, RZ, RZ, R14 ;  /* 0x000000ffff047224 */ /* 0x000fcc00078e000e */
[----:B------:R-:W0:Y:S01]  /*aee0*/  LDC R27, c[0x0][0x610] ;  /* 0x00018400ff1b7b82 */ /* 0x000e220000000800 */
[----:B------:R-:W-:Y:S05]  /*aef0*/  @!P0 BRA `(.L_x_287) ;  /* 0x0000000000288947 */ /* 0x000fea0003800000 */
[----:B------:R-:W5:Y:S02]  /*af00*/  LDC R3, c[0x0][0x64c] ;  /* 0x00019300ff037b82 */ /* 0x000f640000000800 */
[----:B-----5:R-:W-:-:S05]  /*af10*/  IADD3 R3, P0, R14, R3, RZ ;  /* 0x000000030e037210 */ /* 0x020fca0007f1e0ff */
        /* <DEDUP_REMOVED lines=8> */
.L_x_287:
[----:B------:R-:W-:Y:S01]  /*afa0*/  ISETP.NE.AND P0, PT, R2, 0x1, PT ;  /* 0x000000010200780c */ /* 0x000fe20003f05270 */
[----:B--2---:R-:W-:Y:S01]  /*afb0*/  IMAD.MOV R13, RZ, RZ, -R13 ;  /* 0x000000ffff0d7224 */ /* 0x004fe200078e0a0d */
[----:B-1----:R-:W-:Y:S01]  /*afc0*/  SHF.R.U64 R0, R4, R21, R5 ;  /* 0x0000001504007219 */ /* 0x002fe20000001205 */
[----:B0-----:R-:W-:Y:S01]  /*afd0*/  VIADD R5, R20, 0xffffffff ;  /* 0xffffffff14057836 */ /* 0x001fe20000000000 */
[----:B------:R-:W-:-:S03]  /*afe0*/  LOP3.LUT R153, R10, R153, RZ, 0xc0, !PT ;  /* 0x000000990a997212 */ /* 0x000fc600078ec0ff */
[----:B------:R-:W-:Y:S01]  /*aff0*/  IMAD.MOV R3, RZ, RZ, -R0 ;  /* 0x000000ffff037224 */ /* 0x000fe200078e0a00 */
[----:B------:R-:W-:Y:S01]  /*b000*/  LOP3.LUT R5, R12, R5, RZ, 0xc0, !PT ;  /* 0x000000050c057212 */ /* 0x000fe200078ec0ff */
[----:B------:R-:W-:Y:S02]  /*b010*/  IMAD R153, R28, R0, R153 ;  /* 0x000000001c997224 */ /* 0x000fe400078e0299 */
[----:B---3--:R-:W-:Y:S02]  /*b020*/  IMAD R0, R3, R25, R14 ;  /* 0x0000001903007224 */ /* 0x008fe400078e020e */
[----:B------:R-:W-:Y:S02]  /*b030*/  @P0 IMAD R26, R15, R13, R24 ;  /* 0x0000000d0f1a0224 */ /* 0x000fe400078e0218 */
[----:B------:R-:W-:Y:S02]  /*b040*/  IMAD R4, R0, R20, R5 ;  /* 0x0000001400047224 */ /* 0x000fe400078e0205 */
[----:B------:R-:W-:-:S02]  /*b050*/  IMAD R153, R153, R27, R26 ;  /* 0x0000001b99997224 */ /* 0x000fc400078e021a */
[----:B------:R-:W-:-:S03]  /*b060*/  IMAD.MOV.U32 R3, RZ, RZ, 0x1 ;  /* 0x00000001ff037424 */ /* 0x000fc600078e00ff */
[----:B------:R-:W-:Y:S02]  /*b070*/  SEL R154, R4, R153, !P0 ;  /* 0x00000099049a7207 */ /* 0x000fe40004000000 */
[----:B------:R-:W-:Y:S02]  /*b080*/  PRMT R0, R3, 0x7610, R0 ;  /* 0x0000761003007816 */ /* 0x000fe40000000000 */
[----:B------:R-:W-:-:S07]  /*b090*/  SEL R153, R153, R4, !P0 ;  /* 0x0000000499997207 */ /* 0x000fce0004000000 */
.L_x_285:
[----:B------:R-:W-:-:S13]  /*b0a0*/  LOP3.LUT P0, RZ, R0, 0xff, RZ, 0xc0, !PT ;  /* 0x000000ff00ff7812 */ /* 0x000fda000780c0ff */
[----:B------:R-:W-:Y:S05]  /*b0b0*/  @P0 BRA `(.L_x_288) ;  /* 0xffffff6000400947 */ /* 0x000fea000383ffff */
[----:B------:R-:W-:Y:S05]  /*b0c0*/  EXIT ;  /* 0x000000000000794d */ /* 0x000fea0003800000 */
.L_x_7:
[----:B0-----:R-:W-:Y:S01]  /*b0d0*/  ULDC.64 UR4, c[0x0][0x650] ;  /* 0x0001940000047ab9 */ /* 0x001fe20000000a00 */
        /* <DEDUP_REMOVED lines=25> */
.L_x_290:
[----:B------:R-:W0:Y:S01]  /*b270*/  LDC.64 R28, c[0x0][0x640] ;  /* 0x00019000ff1c7b82 */ /* 0x000e220000000a00 */
[-CC-:B------:R-:W-:Y:S01]  /*b280*/  SHF.R.U64 R21, R12, R6.reuse, R13.reuse ;  /* 0x000000060c157219 */ /* 0x180fe2000000120d */
[----:B------:R-:W-:Y:S01]  /*b290*/  IMAD.MOV.U32 R30, RZ, RZ, 0x1 ;  /* 0x00000001ff1e7424 */ /* 0x000fe200078e00ff */
[----:B------:R-:W-:Y:S02]  /*b2a0*/  SHF.R.U32.HI R6, RZ, R6, R13 ;  /* 0x00000006ff067219 */ /* 0x000fe4000001160d */
        /* <DEDUP_REMOVED lines=8> */
[----:B------:R-:W-:Y:S01]  /*b330*/  IMAD.IADD R9, R9, 0x1, R11 ;  /* 0x0000000109097824 */ /* 0x000fe200078e020b */
[----:B0-----:R-:W-:-:S04]  /*b340*/  ISETP.NE.U32.AND P0, PT, R28, RZ, PT ;  /* 0x000000ff1c00720c */ /* 0x001fc80003f05070 */
[----:B------:R-:W-:Y:S02]  /*b350*/  ISETP.NE.AND.EX P0, PT, R29, RZ, PT, P0 ;  /* 0x000000ff1d00720c */ /* 0x000fe40003f05300 */
[----:B------:R-:W0:Y:S01]  /*b360*/  LDC R22, c[0x0][0x600] ;  /* 0x00018000ff167b82 */ /* 0x000e220000000800 */
[-CC-:B-1----:R-:W-:Y:S01]  /*b370*/  SHF.R.U64 R14, R8, R10.reuse, R9.reuse ;  /* 0x0000000a080e7219 */ /* 0x182fe20000001209 */
[----:B------:R-:W-:Y:S01]  /*b380*/  IMAD.MOV.U32 R8, RZ, RZ, -0x1 ;  /* 0xffffffffff087424 */ /* 0x000fe200078e00ff */
[----:B------:R-:W-:-:S05]  /*b390*/  SHF.R.U32.HI R9, RZ, R10, R9 ;  /* 0x0000000aff097219 */ /* 0x000fca0000011609 */
[----:B------:R-:W1:Y:S01]  /*b3a0*/  LDC R24, c[0x0][0x648] ;  /* 0x00019200ff187b82 */ /* 0x000e620000000800 */
[-CC-:B--2---:R-:W-:Y:S02]  /*b3b0*/  SHF.R.U64 R23, R14, R12.reuse, R9.reuse ;  /* 0x0000000c0e177219 */ /* 0x184fe40000001209 */
[----:B------:R-:W-:-:S05]  /*b3c0*/  SHF.R.U32.HI R6, RZ, R12, R9 ;  /* 0x0000000cff067219 */ /* 0x000fca0000011609 */
[----:B------:R-:W2:Y:S01]  /*b3d0*/  LDC R26, c[0x0][0x638] ;  /* 0x00018e00ff1a7b82 */ /* 0x000ea20000000800 */
[-C--:B---3--:R-:W-:Y:S02]  /*b3e0*/  SHF.L.U32 R8, R8, R27.reuse, RZ ;  /* 0x0000001b08087219 */ /* 0x088fe400000006ff */
[-CC-:B------:R-:W-:Y:S02]  /*b3f0*/  SHF.R.U64 R25, R23, R27.reuse, R6.reuse ;  /* 0x0000001b17197219 */ /* 0x180fe40000001206 */
[----:B------:R-:W-:Y:S02]  /*b400*/  LOP3.LUT R32, RZ, R8, RZ, 0x33, !PT ;  /* 0x00000008ff207212 */ /* 0x000fe400078e33ff */
[----:B------:R-:W-:Y:S01]  /*b410*/  SHF.R.U32.HI R9, RZ, R27, R6 ;  /* 0x0000001bff097219 */ /* 0x000fe20000011606 */
[----:B------:R-:W3:Y:S01]  /*b420*/  LDC R31, c[0x0][0x610] ;  /* 0x00018400ff1f7b82 */ /* 0x000ee20000000800 */
[----:B------:R-:W-:Y:S01]  /*b430*/  IMAD.MOV.U32 R8, RZ, RZ, R25 ;  /* 0x000000ffff087224 */ /* 0x000fe200078e0019 */
[----:B------:R-:W-:Y:S06]  /*b440*/  @!P0 BRA `(.L_x_291) ;  /* 0x0000000000288947 */ /* 0x000fec0003800000 */
        /* <DEDUP_REMOVED lines=10> */
.L_x_291:
[----:B------:R-:W-:Y:S01]  /*b4f0*/  ISETP.NE.AND P0, PT, R2, 0x1, PT ;  /* 0x000000010200780c */ /* 0x000fe20003f05270 */
[----:B------:R-:W-:Y:S01]  /*b500*/  IMAD.MOV.U32 R13, RZ, RZ, R21 ;  /* 0x000000ffff0d7224 */ /* 0x000fe200078e0015 */
[----:B-1----:R-:W-:Y:S01]  /*b510*/  SHF.R.U64 R6, R8, R24, R9 ;  /* 0x0000001808067219 */ /* 0x002fe20000001209 */
[----:B0-----:R-:W-:Y:S01]  /*b520*/  VIADD R9, R22, 0xffffffff ;  /* 0xffffffff16097836 */ /* 0x001fe20000000000 */
[----:B------:R-:W-:Y:S02]  /*b530*/  SHF.L.U32 R30, R30, R27, RZ ;  /* 0x0000001b1e1e7219 */ /* 0x000fe400000006ff */
[----:B------:R-:W-:Y:S01]  /*b540*/  LOP3.LUT R5, R23, R32, RZ, 0xc0, !PT ;  /* 0x0000002017057212 */ /* 0x000fe200078ec0ff */
[----:B------:R-:W-:-:S04]  /*b550*/  IMAD.MOV R8, RZ, RZ, -R6 ;  /* 0x000000ffff087224 */ /* 0x000fc800078e0a06 */
[----:B------:R-:W-:Y:S01]  /*b560*/  IMAD R6, R30, R6, R5 ;  /* 0x000000061e067224 */ /* 0x000fe200078e0205 */
[----:B------:R-:W-:Y:S01]  /*b570*/  LOP3.LUT R5, R14, R9, RZ, 0xc0, !PT ;  /* 0x000000090e057212 */ /* 0x000fe200078ec0ff */
[----:B------:R-:W-:Y:S02]  /*b580*/  @P0 IMAD R3, R7, R20, R4 ;  /* 0x0000001407030224 */ /* 0x000fe400078e0204 */
[----:B--2---:R-:W-:Y:S02]  /*b590*/  IMAD R4, R8, R26, R25 ;  /* 0x0000001a08047224 */ /* 0x004fe400078e0219 */
[----:B---3--:R-:W-:Y:S02]  /*b5a0*/  IMAD R3, R6, R31, R3 ;  /* 0x0000001f06037224 */ /* 0x008fe400078e0203 */
[----:B------:R-:W-:Y:S02]  /*b5b0*/  IMAD R4, R4, R22, R5 ;  /* 0x0000001604047224 */ /* 0x000fe400078e0205 */
[----:B------:R-:W-:-:S03]  /*b5c0*/  IMAD.MOV.U32 R8, RZ, RZ, 0x1 ;  /* 0x00000001ff087424 */ /* 0x000fc600078e00ff */
[----:B------:R-:W-:Y:S02]  /*b5d0*/  SEL R6, R4, R3, !P0 ;  /* 0x0000000304067207 */ /* 0x000fe40004000000 */
[----:B------:R-:W-:-:S07]  /*b5e0*/  SEL R12, R3, R4, !P0 ;  /* 0x00000004030c7207 */ /* 0x000fce0004000000 */
.L_x_289:
[----:B------:R-:W-:-:S08]  /*b5f0*/  NOP ;  /* 0x0000000000007918 */ /* 0x000fd00000000000 */
[----:B------:R-:W0:-:S00]  /*b600*/  USETMAXREG.DEALLOC.CTAPOOL 0x28 ;  /* 0x00000028000079c8 */ /* 0x000e0000080e0500 */
[----:B0-----:R-:W-:-:S13]  /*b610*/  ISETP.NE.AND P0, PT, R0, RZ, PT ;  /* 0x000000ff0000720c */ /* 0x001fda0003f05270 */
[----:B------:R-:W-:Y:S05]  /*b620*/  @P0 EXIT ;  /* 0x000000000000094d */ /* 0x000fea0003800000 */
[----:B------:R-:W-:Y:S01]  /*b630*/  LOP3.LUT P0, RZ, R8, 0xff, RZ, 0xc0, !PT ;  /* 0x000000ff08ff7812 */ /* 0x000fe2000780c0ff */
[----:B------:R-:W-:Y:S02]  /*b640*/  IMAD.MOV.U32 R10, RZ, RZ, 0x1 ;  /* 0x00000001ff0a7424 */ /* 0x000fe400078e00ff */
[----:B------:R-:W-:-:S10]  /*b650*/  IMAD.MOV.U32 R9, RZ, RZ, RZ ;  /* 0x000000ffff097224 */ /* 0x000fd400078e00ff */
[----:B------:R-:W-:Y:S05]  /*b660*/  @!P0 BRA `(.L_x_292) ;  /* 0x0000000c00b48947 */ /* 0x000fea0003800000 */
[----:B------:R-:W0:Y:S01]  /*b670*/  LDC R0, c[0x0][0x28c] ;  /* 0x0000a300ff007b82 */ /* 0x000e220000000800 */
[----:B------:R-:W-:Y:S01]  /*b680*/  ULDC UR5, c[0x0][0x658] ;  /* 0x0001960000057ab9 */ /* 0x000fe20000000800 */
[----:B------:R-:W-:Y:S01]  /*b690*/  UMOV UR11, 0xffffffff ;  /* 0xffffffff000b7882 */ /* 0x000fe20000000000 */
[----:B------:R-:W-:Y:S01]  /*b6a0*/  UMOV UR14, 0x1 ;  /* 0x00000001000e7882 */ /* 0x000fe20000000000 */
[----:B------:R-:W-:Y:S01]  /*b6b0*/  USHF.L.U32 UR11, UR11, UR5, URZ ;  /* 0x000000050b0b7299 */ /* 0x000fe2000800063f */
[----:B------:R-:W-:Y:S01]  /*b6c0*/  BSSY B0, `(.L_x_292) ;  /* 0x00000e7000007945 */ /* 0x000fe20003800000 */
[----:B------:R-:W-:Y:S01]  /*b6d0*/  ULDC UR9, c[0x0][0xc] ;  /* 0x0000030000097ab9 */ /* 0x000fe20000000800 */
[----:B------:R-:W-:Y:S01]  /*b6e0*/  ULDC UR12, c[0x0][0x10] ;  /* 0x00000400000c7ab9 */ /* 0x000fe20000000800 */
[----:B------:R-:W1:Y:S01]  /*b6f0*/  S2UR UR8, SR_CgaCtaId ;  /* 0x00000000000879c3 */ /* 0x000e620000008800 */
[----:B------:R-:W-:Y:S01]  /*b700*/  ULOP3.LUT UR13, URZ, UR11, URZ, 0x33, !UPT ;  /* 0x0000000b3f0d7292 */ /* 0x000fe2000f8e333f */
[----:B------:R-:W-:Y:S01]  /*b710*/  LOP3.LUT R11, R19, 0x2, RZ, 0xfc, !PT ;  /* 0x00000002130b7812 */ /* 0x000fe200078efcff */
[----:B------:R-:W-:Y:S01]  /*b720*/  IMAD.MOV.U32 R10, RZ, RZ, 0x1 ;  /* 0x00000001ff0a7424 */ /* 0x000fe200078e00ff */
[----:B------:R-:W-:Y:S01]  /*b730*/  ULDC UR4, c[0x0][0x600] ;  /* 0x0001800000047ab9 */ /* 0x000fe20000000800 */
[----:B------:R-:W-:Y:S01]  /*b740*/  IMAD.MOV.U32 R9, RZ, RZ, RZ ;  /* 0x000000ffff097224 */ /* 0x000fe200078e00ff */
[----:B------:R-:W-:Y:S01]  /*b750*/  UMOV UR30, 0x55 ;  /* 0x00000055001e7882 */ /* 0x000fe20000000000 */
[----:B------:R-:W-:-:S02]  /*b760*/  UIADD3 UR4, UR4, -0x1, URZ ;  /* 0xffffffff04047890 */ /* 0x000fc4000fffe03f */
[----:B------:R-:W-:Y:S01]  /*b770*/  USHF.L.U32 UR5, UR14, UR5, URZ ;  /* 0x000000050e057299 */ /* 0x000fe2000800063f */
[----:B------:R-:W-:Y:S01]  /*b780*/  ULDC.64 UR40, c[0x0][0x198] ;  /* 0x0000660000287ab9 */ /* 0x000fe20000000a00 */
[----:B0-----:R-:W-:-:S05]  /*b790*/  VIADD R0, R0, 0x3f ;  /* 0x0000003f00007836 */ /* 0x001fca0000000000 */
[----:B------:R-:W-:Y:S01]  /*b7a0*/  SHF.R.S32.HI R3, RZ, 0x1f, R0 ;  /* 0x0000001fff037819 */ /* 0x000fe20000011400 */
[----:B-1----:R-:W-:-:S03]  /*b7b0*/  ULOP3.LUT UR10, UR8, 0x1, URZ, 0xc0, !UPT ;  /* 0x00000001080a7892 */ /* 0x002fc6000f8ec03f */
[----:B------:R-:W-:Y:S01]  /*b7c0*/  LEA.HI R3, R3, R0, RZ, 0x6 ;  /* 0x0000000003037211 */ /* 0x000fe200078f30ff */
[----:B------:R-:W-:Y:S01]  /*b7d0*/  USHF.R.U32.HI UR37, URZ, 0x1, UR8 ;  /* 0x000000013f257899 */ /* 0x000fe20008011608 */
[----:B------:R-:W-:Y:S01]  /*b7e0*/  IMAD.MOV.U32 R0, RZ, RZ, 0x1 ;  /* 0x00000001ff007424 */ /* 0x000fe200078e00ff */
[----:B------:R-:W-:Y:S01]  /*b7f0*/  USHF.L.U32 UR6, UR8, 0x6, URZ ;  /* 0x0000000608067899 */ /* 0x000fe2000800063f */
[--C-:B------:R-:W-:Y:S01]  /*b800*/  SHF.R.S32.HI R8, RZ, 0x6, R3.reuse ;  /* 0x00000006ff087819 */ /* 0x100fe20000011403 */
[----:B------:R-:W-:Y:S02]  /*b810*/  USHF.L.U32 UR7, UR8, 0xb, URZ ;  /* 0x0000000b08077899 */ /* 0x000fe4000800063f */
[----:B------:R-:W-:Y:S01]  /*b820*/  ULOP3.LUT UR8, UR8, 0xfffffffe, URZ, 0xc0, !UPT ;  /* 0xfffffffe08087892 */ /* 0x000fe2000f8ec03f */
[----:B------:R-:W-:Y:S01]  /*b830*/  PRMT R3, R0, 0x7610, R3 ;  /* 0x0000761000037816 */ /* 0x000fe20000000003 */
[----:B------:R-:W-:Y:S01]  /*b840*/  UISETP.GT.U32.AND UP0, UPT, UR10, 0xffff, UPT ;  /* 0x0000ffff0a00788c */ /* 0x000fe2000bf04070 */
[----:B------:R-:W-:Y:S01]  /*b850*/  VIADD R0, R8, 0x1 ;  /* 0x0000000108007836 */ /* 0x000fe20000000000 */
[----:B------:R-:W-:-:S02]  /*b860*/  USHF.L.U32 UR21, UR14, UR8, URZ ;  /* 0x000000080e157299 */ /* 0x000fc4000800063f */
[----:B------:R-:W-:Y:S02]  /*b870*/  ULOP3.LUT UR11, UR8, 0x1, URZ, 0xfc, !UPT ;  /* 0x00000001080b7892 */ /* 0x000fe4000f8efc3f */
[----:B------:R-:W-:Y:S02]  /*b880*/  UIMAD.WIDE.U32 UR8, UR9, UR12, URZ ;  /* 0x0000000c090872a5 */ /* 0x000fe4000f8e003f */
[----:B------:R-:W-:Y:S01]  /*b890*/  USEL UR10, UR10, 0xffff, !UP0 ;  /* 0x0000ffff0a0a7887 */ /* 0x000fe2000c000000 */
[----:B------:R-:W-:Y:S01]  /*b8a0*/  ULDC UR12, c[0x0][0x14] ;  /* 0x00000500000c7ab9 */ /* 0x000fe20000000800 */
[----:B------:R-:W-:Y:S02]  /*b8b0*/  USHF.L.U32 UR11, UR14, UR11, URZ ;  /* 0x0000000b0e0b7299 */ /* 0x000fe4000800063f */
[----:B------:R-:W-:Y:S02]  /*b8c0*/  UIMAD.WIDE.U32 UR38, UR8, UR12, URZ ;  /* 0x0000000c082672a5 */ /* 0x000fe4000f8e003f */
[----:B------:R-:W-:-:S02]  /*b8d0*/  UIMAD UR29, UR9, UR12, URZ ;  /* 0x0000000c091d72a4 */ /* 0x000fc4000f8e023f */
[----:B------:R-:W-:Y:S02]  /*b8e0*/  ULOP3.LUT UR10, UR10, 0xffff, URZ, 0xc0, !UPT ;  /* 0x0000ffff0a0a7892 */ /* 0x000fe4000f8ec03f */
[----:B------:R-:W-:Y:S02]  /*b8f0*/  ULOP3.LUT UR6, UR6, 0x40, URZ, 0xc0, !UPT ;  /* 0x0000004006067892 */ /* 0x000fe4000f8ec03f */
[----:B------:R-:W-:Y:S02]  /*b900*/  ULOP3.LUT UR7, UR7, 0x800, URZ, 0xc0, !UPT ;  /* 0x0000080007077892 */ /* 0x000fe4000f8ec03f */
[----:B------:R-:W-:Y:S02]  /*b910*/  ULOP3.LUT UR21, UR21, UR11, URZ, 0xfc, !UPT ;  /* 0x0000000b15157292 */ /* 0x000fe4000f8efc3f */
[----:B------:R-:W-:Y:S02]  /*b920*/  UIADD3 UR29, UR39, UR29, URZ ;  /* 0x0000001d271d7290 */ /* 0x000fe4000fffe03f */
[----:B------:R-:W-:-:S12]  /*b930*/  USHF.L.U32 UR30, UR30, UR10, URZ ;  /* 0x0000000a1e1e7299 */ /* 0x000fd8000800063f */
.L_x_303:
[----:B------:R-:W-:-:S03]  /*b940*/  UMOV UR8, 0xffffffff ;  /* 0xffffffff00087882 */ /* 0x000fc60000000000 */
[----:B------:R-:W-:Y:S05]  /*b950*/  BRA.DIV UR8, `(.L_x_293) ;  /* 0x0000000e08987947 */ /* 0x000fea000b800000 */
[----:B------:R-:W-:-:S13]  /*b960*/  ELECT P6, URZ, PT ;  /* 0x00000000003f782f */ /* 0x000fda00038c0000 */
.L_x_312:
[----:B------:R-:W0:Y:S01]  /*b970*/  LDC R4, c[0x0][0x28c] ;  /* 0x0000a300ff047b82 */ /* 0x000e220000000800 */
[----:B------:R-:W-:Y:S01]  /*b980*/  BSSY B1, `(.L_x_294) ;  /* 0x0000048000017945 */ /* 0x000fe20003800000 */
[----:B0-----:R-:W-:-:S13]  /*b990*/  ISETP.LT.OR P6, PT, R4, 0x1, !P6 ;  /* 0x000000010400780c */ /* 0x001fda00077c1670 */
[----:B------:R-:W-:Y:S05]  /*b9a0*/  @P6 BRA `(.L_x_295) ;  /* 0x0000000400146947 */ /* 0x000fea0003800000 */
[----:B------:R-:W-:Y:S01]  /*b9b0*/  LEA R12, R12, UR37, 0x2 ;  /* 0x000000250c0c7c11 */ /* 0x000fe2000f8e10ff */
[----:B------:R-:W-:Y:S01]  /*b9c0*/  IMAD.MOV.U32 R22, RZ, RZ, RZ ;  /* 0x000000ffff167224 */ /* 0x000fe200078e00ff */
[----:B------:R-:W-:Y:S01]  /*b9d0*/  LEA R15, R6, UR6, 0x7 ;  /* 0x00000006060f7c11 */ /* 0x000fe2000f8e38ff */
[----:B------:R-:W-:Y:S02]  /*b9e0*/  IMAD.MOV.U32 R4, RZ, RZ, R0 ;  /* 0x000000ffff047224 */ /* 0x000fe400078e0000 */
[----:B------:R-:W-:Y:S02]  /*b9f0*/  IMAD.MOV.U32 R5, RZ, RZ, R10 ;  /* 0x000000ffff057224 */ /* 0x000fe400078e000a */
[----:B------:R-:W-:Y:S02]  /*ba00*/  IMAD.MOV.U32 R6, RZ, RZ, R9 ;  /* 0x000000ffff067224 */ /* 0x000fe400078e0009 */
[----:B------:R-:W-:-:S07]  /*ba10*/  IMAD.SHL.U32 R14, R12, 0x40, RZ ;  /* 0x000000400c0e7824 */ /* 0x000fce00078e00ff */
.L_x_298:
[----:B------:R-:W0:Y:S01]  /*ba20*/  S2R R12, SR_CgaCtaId ;  /* 0x00000000000c7919 */ /* 0x000e220000008800 */
[----:B------:R-:W-:Y:S02]  /*ba30*/  MOV R7, 0x400 ;  /* 0x0000040000077802 */ /* 0x000fe40000000f00 */
[----:B------:R-:W-:Y:S02]  /*ba40*/  LOP3.LUT P1, RZ, R18, 0x7f, RZ, 0xc0, !PT ;  /* 0x0000007f12ff7812 */ /* 0x000fe4000782c0ff */
[----:B0-----:R-:W-:Y:S02]  /*ba50*/  LEA R21, R12, R7, 0x18 ;  /* 0x000000070c157211 */ /* 0x001fe400078ec0ff */
[----:B------:R-:W-:-:S09]  /*ba60*/  SHF.L.U32 R7, R5, 0x1f, RZ ;  /* 0x0000001f05077819 */ /* 0x000fd200000006ff */
[----:B------:R-:W0:Y:S01]  /*ba70*/  @!P1 LDC R12, c[0x0][0x500] ;  /* 0x00014000ff0c9b82 */ /* 0x000e220000000800 */
[----:B------:R-:W-:-:S04]  /*ba80*/  IMAD R20, R6, 0x8, R21 ;  /* 0x0000000806147824 */ /* 0x000fc800078e0215 */
[----:B------:R-:W1:Y:S02]  /*ba90*/  SYNCS.PHASECHK.TRANS64.TRYWAIT P0, [R20+URZ+0x10], R7 ;  /* 0x00001007140075a7 */ /* 0x000e64000800017f */
[----:B-1----:R-:W-:Y:S05]  /*baa0*/  @!P0 BRA `(.L_x_296) ;  /* 0x0000000c00648947 */ /* 0x002fea0003800000 */
.L_x_313:
[----:B-1----:R-:W-:Y:S01]  /*bab0*/  PRMT R7, R11, 0x9910, RZ ;  /* 0x000099100b077816 */ /* 0x002fe200000000ff */
[----:B0-----:R0:W-:Y:S03]  /*bac0*/  @!P1 SYNCS.ARRIVE.TRANS64 RZ, [R20+URZ], R12 ;  /* 0x0000000c14ff99a7 */ /* 0x0011e6000800003f */
[----:B------:R-:W-:-:S13]  /*bad0*/  ISETP.NE.AND P0, PT, R7, 0x2, PT ;  /* 0x000000020700780c */ /* 0x000fda0003f05270 */
[----:B0-----:R-:W-:Y:S05]  /*bae0*/  @P0 BRA `(.L_x_297) ;  /* 0x0000000000040947 */ /* 0x001fea0003800000 */
[----:B------:R-:W-:Y:S01]  /*baf0*/  BPT.TRAP 0x1 ;  /* 0x000000040000795c */ /* 0x000fe20000300000 */
.L_x_297:
[----:B------:R-:W-:Y:S01]  /*bb00*/  LEA R7, R6, UR37, 0x3 ;  /* 0x0000002506077c11 */ /* 0x000fe2000f8e18ff */
[----:B------:R-:W-:Y:S01]  /*bb10*/  VIADD R4, R4, 0xffffffff ;  /* 0xffffffff04047836 */ /* 0x000fe20000000000 */
[----:B------:R-:W-:Y:S01]  /*bb20*/  LEA R12, R6, UR7, 0xd ;  /* 0x00000007060c7c11 */ /* 0x000fe2000f8e68ff */
[----:B------:R-:W-:Y:S01]  /*bb30*/  UIADD3 UR14, UP0, UR40, 0xf0, URZ ;  /* 0x000000f0280e7890 */ /* 0x000fe2000ff1e03f */
[----:B------:R-:W-:Y:S01]  /*bb40*/  R2UR UR34, R22 ;  /* 0x00000000162272ca */ /* 0x000fe200000e0000 */
[----:B------:R-:W-:Y:S01]  /*bb50*/  IMAD.SHL.U32 R7, R7, 0x800, RZ ;  /* 0x0000080007077824 */ /* 0x000fe200078e00ff */
[----:B------:R-:W-:Y:S01]  /*bb60*/  R2UR UR33, R20 ;  /* 0x00000000142172ca */ /* 0x000fe200000e0000 */
[--C-:B------:R-:W-:Y:S01]  /*bb70*/  IMAD R12, R12, 0x4, R21.reuse ;  /* 0x000000040c0c7824 */ /* 0x100fe200078e0215 */
[----:B------:R-:W-:Y:S01]  /*bb80*/  R2UR UR36, R13 ;  /* 0x000000000d2472ca */ /* 0x000fe200000e0000 */
[----:B------:R-:W-:Y:S01]  /*bb90*/  IMAD R7, R7, 0x4, R21 ;  /* 0x0000000407077824 */ /* 0x000fe200078e0215 */
[----:B------:R-:W-:Y:S01]  /*bba0*/  R2UR UR35, R14 ;  /* 0x000000000e2372ca */ /* 0x000fe200000e0000 */
[----:B------:R-:W-:Y:S01]  /*bbb0*/  UIADD3 UR42, UP1, UR40, 0x1f0, URZ ;  /* 0x000001f0282a7890 */ /* 0x000fe2000ff3e03f */
[----:B------:R-:W-:Y:S01]  /*bbc0*/  R2UR UR8, R12 ;  /* 0x000000000c0872ca */ /* 0x000fe200000e0000 */
[----:B------:R-:W-:Y:S01]  /*bbd0*/  UIADD3.X UR15, URZ, UR41, URZ, UP0, !UPT ;  /* 0x000000293f0f7290 */ /* 0x000fe200087fe43f */
[----:B------:R-:W-:Y:S01]  /*bbe0*/  R2UR UR24, R7 ;  /* 0x00000000071872ca */ /* 0x000fe200000e0000 */
[----:B------:R-:W-:Y:S01]  /*bbf0*/  UPRMT UR31, URZ, 0x5410, UR30 ;  /* 0x000054103f1f7896 */ /* 0x000fe2000800001e */
[----:B------:R-:W-:Y:S01]  /*bc00*/  R2UR UR19, R15 ;  /* 0x000000000f1372ca */ /* 0x000fe200000e0000 */
[----:B------:R-:W-:Y:S01]  /*bc10*/  UIADD3 UR26, UR34, 0x20, URZ ;  /* 0x00000020221a7890 */ /* 0x000fe2000fffe03f */
[----:B------:R-:W-:Y:S01]  /*bc20*/  ISETP.GT.AND P1, PT, R4, 0x1, PT ;  /* 0x000000010400780c */ /* 0x000fe20003f24270 */
[----:B------:R-:W-:Y:S01]  /*bc30*/  UIADD3.X UR43, URZ, UR41, URZ, UP1, !UPT ;  /* 0x000000293f2b7290 */ /* 0x000fe20008ffe43f */
[----:B------:R-:W-:Y:S01]  /*bc40*/  VIADD R6, R6, 0x1 ;  /* 0x0000000106067836 */ /* 0x000fe20000000000 */
[----:B------:R-:W-:Y:S01]  /*bc50*/  UPRMT UR44, URZ, 0x5410, UR21 ;  /* 0x000054103f2c7896 */ /* 0x000fe20008000015 */
[----:B------:R-:W-:Y:S01]  /*bc60*/  VIADD R22, R22, 0x40 ;  /* 0x0000004016167836 */ /* 0x000fe20000000000 */
[----:B------:R-:W-:Y:S01]  /*bc70*/  UMOV UR22, 0x0 ;  /* 0x0000000000167882 */ /* 0x000fe20000000000 */
[----:B------:R-:W-:Y:S01]  /*bc80*/  UMOV UR23, 0x10000000 ;  /* 0x1000000000177882 */ /* 0x000fe20000000000 */
[----:B------:R-:W-:Y:S01]  /*bc90*/  UIADD3 UR16, UR8, 0x20100, URZ ;  /* 0x0002010008107890 */ /* 0x000fe2000fffe03f */
[----:B------:R-:W-:Y:S01]  /*bca0*/  ISETP.NE.AND P0, PT, R6, 0x2, PT ;  /* 0x000000020600780c */ /* 0x000fe20003f05270 */
[----:B------:R-:W-:-:S02]  /*bcb0*/  UIADD3 UR32, UR24, 0x100, URZ ;  /* 0x0000010018207890 */ /* 0x000fc4000fffe03f */
[----:B------:R-:W-:Y:S01]  /*bcc0*/  UIADD3 UR24, UR24, 0x8100, URZ ;  /* 0x0000810018187890 */ /* 0x000fe2000fffe03f */
[----:B------:R-:W-:Y:S01]  /*bcd0*/  SEL R12, RZ, 0x1, P0 ;  /* 0x00000001ff0c7807 */ /* 0x000fe20000000000 */
[----:B------:R-:W-:Y:S01]  /*bce0*/  UIADD3 UR8, UR8, 0x24100, URZ ;  /* 0x0002410008087890 */ /* 0x000fe2000fffe03f */
[----:B------:R-:W-:Y:S01]  /*bcf0*/  SEL R6, R6, RZ, P0 ;  /* 0x000000ff06067207 */ /* 0x000fe20000000000 */
[----:B------:R-:W-:Y:S01]  /*bd00*/  UMOV UR25, UR33 ;  /* 0x0000002100197c82 */ /* 0x000fe20008000000 */
[----:B------:R-:W-:Y:S01]  /*bd10*/  UMOV UR28, UR36 ;  /* 0x00000024001c7c82 */ /* 0x000fe20008000000 */
[----:B------:R-:W-:Y:S01]  /*bd20*/  UMOV UR27, UR35 ;  /* 0x00000023001b7c82 */ /* 0x000fe20008000000 */
[----:B------:R-:W-:Y:S01]  /*bd30*/  UMOV UR17, UR33 ;  /* 0x0000002100117c82 */ /* 0x000fe20008000000 */
[----:B------:R-:W-:Y:S01]  /*bd40*/  UMOV UR18, UR34 ;  /* 0x0000002200127c82 */ /* 0x000fe20008000000 */
[----:B------:R-:W-:Y:S01]  /*bd50*/  UMOV UR20, UR36 ;  /* 0x0000002400147c82 */ /* 0x000fe20008000000 */
[----:B------:R0:W-:Y:S01]  /*bd60*/  UTMALDG.3D.MULTICAST [UR32], [UR14], UR31, desc[UR22] ;  /* 0x000016200e0073b4 */ /* 0x0001e2000801181f */
[----:B------:R-:W-:Y:S01]  /*bd70*/  UMOV UR9, UR33 ;  /* 0x0000002100097c82 */ /* 0x000fe20008000000 */
[----:B------:R-:W-:Y:S01]  /*bd80*/  UMOV UR11, UR19 ;  /* 0x00000013000b7c82 */ /* 0x000fe20008000000 */
[----:B------:R-:W-:Y:S01]  /*bd90*/  UMOV UR12, UR36 ;  /* 0x00000024000c7c82 */ /* 0x000fe20008000000 */
[----:B------:R-:W-:Y:S01]  /*bda0*/  UMOV UR10, UR26 ;  /* 0x0000001a000a7c82 */ /* 0x000fe20008000000 */
[----:B------:R-:W-:Y:S01]  /*bdb0*/  LOP3.LUT R5, R5, R12, RZ, 0x3c, !PT ;  /* 0x0000000c05057212 */ /* 0x000fe200078e3cff */
[----:B------:R0:W-:Y:S01]  /*bdc0*/  UTMALDG.3D.MULTICAST [UR24], [UR14], UR31, desc[UR22] ;  /* 0x000016180e0073b4 */ /* 0x0001e2000801181f */
[----:B------:R0:W-:Y:S01]  /*bdd0*/  UTMALDG.3D.MULTICAST [UR16], [UR42], UR44, desc[UR22] ;  /* 0x000016102a0073b4 */ /* 0x0001e2000801182c */
[----:B------:R0:W-:Y:S02]  /*bde0*/  UTMALDG.3D.MULTICAST [UR8], [UR42], UR44, desc[UR22] ;  /* 0x000016082a0073b4 */ /* 0x0001e4000801182c */
[----:B0-----:R-:W-:Y:S05]  /*bdf0*/  @P1 BRA `(.L_x_298) ;  /* 0xfffffffc00081947 */ /* 0x001fea000383ffff */
.L_x_295:
[----:B------:R-:W-:Y:S05]  /*be00*/  BSYNC B1 ;  /* 0x0000000000017941 */ /* 0x000fea0003800000 */
.L_x_294:
[----:B------:R-:W-:Y:S01]  /*be10*/  LOP3.LUT P1, RZ, R3, 0xff, RZ, 0xc0, !PT ;  /* 0x000000ff03ff7812 */ /* 0x000fe2000782c0ff */
[----:B------:R-:W-:Y:S01]  /*be20*/  IMAD.IADD R9, R8, 0x1, R9 ;  /* 0x0000000108097824 */ /* 0x000fe200078e0209 */
[----:B------:R-:W-:Y:S01]  /*be30*/  IADD3 R16, P2, R16, UR38, RZ ;  /* 0x0000002610107c10 */ /* 0x000fe2000ff5e0ff */
[----:B------:R-:W-:Y:S01]  /*be40*/  ULDC.64 UR8, c[0x0][0x650] ;  /* 0x0001940000087ab9 */ /* 0x000fe20000000a00 */
[----:B------:R-:W-:Y:S01]  /*be50*/  BSSY B1, `(.L_x_299) ;  /* 0x000006b000017945 */ /* 0x000fe20003800000 */
[----:B------:R-:W-:Y:S01]  /*be60*/  IMAD.MOV.U32 R12, RZ, RZ, -0x1 ;  /* 0xffffffffff0c7424 */ /* 0x000fe200078e00ff */
[----:B------:R-:W-:Y:S01]  /*be70*/  SHF.R.U32.HI R3, RZ, 0x1, R9 ;  /* 0x00000001ff037819 */ /* 0x000fe20000011609 */
[----:B------:R-:W-:Y:S01]  /*be80*/  IMAD.MOV.U32 R6, RZ, RZ, -0x1 ;  /* 0xffffffffff067424 */ /* 0x000fe200078e00ff */
[----:B------:R-:W-:Y:S01]  /*be90*/  ISETP.GT.U32.AND P0, PT, R9, 0x1, PT ;  /* 0x000000010900780c */ /* 0x000fe20003f04070 */
[----:B------:R-:W-:Y:S01]  /*bea0*/  IMAD.MOV.U32 R13, RZ, RZ, -0x1 ;  /* 0xffffffffff0d7424 */ /* 0x000fe200078e00ff */
[----:B------:R-:W-:-:S02]  /*beb0*/  LOP3.LUT R3, R3, 0x1, RZ, 0xc0, !PT ;  /* 0x0000000103037812 */ /* 0x000fc400078ec0ff */
[----:B------:R-:W-:Y:S01]  /*bec0*/  ISETP.LT.U32.AND P0, PT, R8, 0x2, P0 ;  /* 0x000000020800780c */ /* 0x000fe20000701070 */
[----:B------:R-:W0:Y:S01]  /*bed0*/  @P1 S2R R5, SR_CgaCtaId ;  /* 0x0000000000051919 */ /* 0x000e220000008800 */
[----:B------:R-:W-:Y:S02]  /*bee0*/  @P1 MOV R4, 0x400 ;  /* 0x0000040000041802 */ /* 0x000fe40000000f00 */
[----:B------:R-:W-:Y:S02]  /*bef0*/  IADD3.X R17, R17, UR29, RZ, P2, !PT ;  /* 0x0000001d11117c10 */ /* 0x000fe400097fe4ff */
[----:B------:R-:W-:Y:S02]  /*bf00*/  ISETP.GE.U32.AND P2, PT, R16, UR8, PT ;  /* 0x0000000810007c0c */ /* 0x000fe4000bf46070 */
[----:B------:R-:W-:Y:S02]  /*bf10*/  LOP3.LUT R9, R9, 0x1, RZ, 0xc0, !PT ;  /* 0x0000000109097812 */ /* 0x000fe400078ec0ff */
[----:B0-----:R-:W-:-:S04]  /*bf20*/  @P1 LEA R4, R5, R4, 0x18 ;  /* 0x0000000405041211 */ /* 0x001fc800078ec0ff */
[----:B------:R0:W-:Y:S01]  /*bf30*/  @P1 SYNCS.ARRIVE.TRANS64.A1T0 RZ, [R4+URZ+0x38], RZ ;  /* 0x000038ff04ff19a7 */ /* 0x0001e2000810003f */
[----:B------:R-:W-:Y:S02]  /*bf40*/  ISETP.NE.U32.AND P1, PT, R3, 0x1, PT ;  /* 0x000000010300780c */ /* 0x000fe40003f25070 */
[----:B------:R-:W-:Y:S02]  /*bf50*/  SEL R3, RZ, 0x1, !P0 ;  /* 0x00000001ff037807 */ /* 0x000fe40004000000 */
[----:B------:R-:W-:Y:S02]  /*bf60*/  ISETP.GE.U32.AND.EX P0, PT, R17, UR9, PT, P2 ;  /* 0x0000000911007c0c */ /* 0x000fe4000bf06120 */
[----:B------:R-:W-:-:S04]  /*bf70*/  ISETP.GT.U32.AND P1, PT, R8, 0x1, !P1 ;  /* 0x000000010800780c */ /* 0x000fc80004f24070 */
[----:B0-----:R-:W-:-:S04]  /*bf80*/  SEL R4, RZ, 0x1, !P1 ;  /* 0x00000001ff047807 */ /* 0x001fc80004800000 */
[--C-:B------:R-:W-:Y:S02]  /*bf90*/  LOP3.LUT R10, R4, R10, R3.reuse, 0x96, !PT ;  /* 0x0000000a040a7212 */ /* 0x100fe400078e9603 */
[----:B------:R-:W-:Y:S02]  /*bfa0*/  PRMT R4, RZ, 0x7610, R4 ;  /* 0x00007610ff047816 */ /* 0x000fe40000000004 */
[----:B------:R-:W-:Y:S01]  /*bfb0*/  PRMT R3, RZ, 0x7610, R3 ;  /* 0x00007610ff037816 */ /* 0x000fe20000000003 */
[----:B------:R-:W-:Y:S06]  /*bfc0*/  @P0 BRA `(.L_x_300) ;  /* 0x00000004004c0947 */ /* 0x000fec0003800000 */
[----:B------:R-:W0:Y:S01]  /*bfd0*/  S2R R14, SR_CTAID.X ;  /* 0x00000000000e7919 */ /* 0x000e220000002500 */
[----:B------:R-:W-:Y:S01]  /*bfe0*/  ULDC.64 UR8, c[0x0][0x628] ;  /* 0x00018a0000087ab9 */ /* 0x000fe20000000a00 */
[----:B------:R-:W1:Y:S01]  /*bff0*/  LDC R15, c[0x0][0x144] ;  /* 0x00005100ff0f7b82 */ /* 0x000e620000000800 */
[----:B------:R-:W-:Y:S01]  /*c000*/  ISETP.NE.U32.AND P0, PT, RZ, UR8, PT ;  /* 0x00000008ff007c0c */ /* 0x000fe2000bf05070 */
[----:B------:R-:W2:Y:S01]  /*c010*/  S2R R12, SR_CTAID.Y ;  /* 0x00000000000c7919 */ /* 0x000ea20000002600 */
[----:B------:R-:W-:Y:S01]  /*c020*/  ULDC UR10, c[0x0][0x150] ;  /* 0x00005400000a7ab9 */ /* 0x000fe20000000800 */
[----:B------:R-:W-:Y:S01]  /*c030*/  ULDC UR11, c[0x0][0x630] ;  /* 0x00018c00000b7ab9 */ /* 0x000fe20000000800 */
[----:B------:R-:W-:Y:S01]  /*c040*/  ISETP.NE.AND.EX P0, PT, RZ, UR9, PT, P0 ;  /* 0x00000009ff007c0c */ /* 0x000fe2000bf05300 */
[----:B------:R-:W-:Y:S01]  /*c050*/  IMAD.MOV.U32 R4, RZ, RZ, R16 ;  /* 0x000000ffff047224 */ /* 0x000fe200078e0010 */
[----:B0-----:R-:W-:-:S05]  /*c060*/  I2FP.F32.U32 R5, R14 ;  /* 0x0000000e00057245 */ /* 0x001fca0000201000 */
[----:B------:R-:W-:Y:S01]  /*c070*/  FMUL R20, R5, UR10 ;  /* 0x0000000a05147c20 */ /* 0x000fe20008400000 */
[----:B------:R-:W-:-:S05]  /*c080*/  IMAD.MOV.U32 R5, RZ, RZ, R17 ;  /* 0x000000ffff057224 */ /* 0x000fca00078e0011 */
[----:B--2---:R-:W-:Y:S05]  /*c090*/  @!P0 BRA `(.L_x_301) ;  /* 0x0000000000288947 */ /* 0x004fea0003800000 */
[----:B------:R-:W-:Y:S02]  /*c0a0*/  ULDC UR10, c[0x0][0x634] ;  /* 0x00018d00000a7ab9 */ /* 0x000fe40000000800 */
[----:B------:R-:W-:-:S05]  /*c0b0*/  IADD3 R5, P0, R16, UR10, RZ ;  /* 0x0000000a10057c10 */ /* 0x000fca000ff1e0ff */
[----:B------:R-:W-:-:S04]  /*c0c0*/  IMAD.X R13, RZ, RZ, R17, P0 ;  /* 0x000000ffff0d7224 */ /* 0x000fc800000e0611 */
[----:B------:R-:W-:-:S04]  /*c0d0*/  IMAD.WIDE.U32 R6, R13, UR8, RZ ;  /* 0x000000080d067c25 */ /* 0x000fc8000f8e00ff */
[----:B------:R-:W-:-:S04]  /*c0e0*/  IMAD.WIDE.U32 R6, P0, R5, UR9, R6 ;  /* 0x0000000905067c25 */ /* 0x000fc8000f800006 */
[----:B------:R-:W-:-:S04]  /*c0f0*/  IMAD.WIDE.U32 R4, R5, UR8, RZ ;  /* 0x0000000805047c25 */ /* 0x000fc8000f8e00ff */
[----:B------:R-:W-:Y:S01]  /*c100*/  IMAD.MOV.U32 R4, RZ, RZ, R7 ;  /* 0x000000ffff047224 */ /* 0x000fe200078e0007 */
[----:B------:R-:W-:Y:S01]  /*c110*/  IADD3 RZ, P1, R5, R6, RZ ;  /* 0x0000000605ff7210 */ /* 0x000fe20007f3e0ff */
[----:B------:R-:W-:-:S04]  /*c120*/  IMAD.X R5, RZ, RZ, RZ, P0 ;  /* 0x000000ffff057224 */ /* 0x000fc800000e06ff */
[----:B------:R-:W-:-:S08]  /*c130*/  IMAD.WIDE.U32.X R4, R13, UR9, R4, P1 ;  /* 0x000000090d047c25 */ /* 0x000fd000088e0404 */
.L_x_301:
[--C-:B------:R-:W-:Y:S01]  /*c140*/  SHF.R.U64 R13, R4, UR11, R5.reuse ;  /* 0x0000000b040d7c19 */ /* 0x100fe20008001205 */
[----:B------:R-:W0:Y:S01]  /*c150*/  F2I.U32.TRUNC.NTZ R20, R20 ;  /* 0x0000001400147305 */ /* 0x000e22000020f000 */
[----:B------:R-:W-:Y:S01]  /*c160*/  SHF.R.U32.HI R4, RZ, UR11, R5 ;  /* 0x0000000bff047c19 */ /* 0x000fe20008011605 */
[----:B------:R-:W-:Y:S01]  /*c170*/  ULDC.64 UR8, c[0x0][0x620] ;  /* 0x0001880000087ab9 */ /* 0x000fe20000000a00 */
[----:B------:R-:W-:Y:S01]  /*c180*/  IADD3 R7, P0, RZ, -R13, RZ ;  /* 0x8000000dff077210 */ /* 0x000fe20007f1e0ff */
[----:B------:R-:W-:Y:S01]  /*c190*/  ULDC.64 UR10, c[0x0][0x640] ;  /* 0x00019000000a7ab9 */ /* 0x000fe20000000a00 */
[----:B------:R-:W2:Y:S03]  /*c1a0*/  LDC R21, c[0x0][0x148] ;  /* 0x00005200ff157b82 */ /* 0x000ea60000000800 */
[----:B------:R-:W-:Y:S01]  /*c1b0*/  IMAD.X R4, RZ, RZ, ~R4, P0 ;  /* 0x000000ffff047224 */ /* 0x000fe200000e0e04 */
[----:B------:R-:W-:-:S03]  /*c1c0*/  ISETP.NE.U32.AND P0, PT, RZ, UR10, PT ;  /* 0x0000000aff007c0c */ /* 0x000fc6000bf05070 */
[----:B------:R-:W-:Y:S01]  /*c1d0*/  IMAD R6, R4, UR8, RZ ;  /* 0x0000000804067c24 */ /* 0x000fe2000f8e02ff */
[----:B------:R-:W-:Y:S01]  /*c1e0*/  ISETP.NE.AND.EX P0, PT, RZ, UR11, PT, P0 ;  /* 0x0000000bff007c0c */ /* 0x000fe2000bf05300 */
[----:B------:R-:W-:Y:S01]  /*c1f0*/  IMAD.WIDE.U32 R4, R7, UR8, R16 ;  /* 0x0000000807047c25 */ /* 0x000fe2000f8e0010 */
[----:B------:R-:W-:-:S03]  /*c200*/  ULDC UR8, c[0x0][0x618] ;  /* 0x0001860000087ab9 */ /* 0x000fc60000000800 */
[----:B------:R-:W-:Y:S01]  /*c210*/  IMAD R7, R7, UR9, R6 ;  /* 0x0000000907077c24 */ /* 0x000fe2000f8e0206 */
[----:B------:R-:W-:Y:S01]  /*c220*/  ULDC UR9, c[0x0][0x154] ;  /* 0x0000550000097ab9 */ /* 0x000fe20000000800 */
[----:B0-----:R-:W-:Y:S02]  /*c230*/  IMAD.MOV R6, RZ, RZ, -R20 ;  /* 0x000000ffff067224 */ /* 0x001fe400078e0a14 */
[----:B------:R-:W-:Y:S02]  /*c240*/  IMAD.IADD R5, R5, 0x1, R7 ;  /* 0x0000000105057824 */ /* 0x000fe400078e0207 */
[----:B-1----:R-:W-:Y:S01]  /*c250*/  IMAD R14, R15, R6, R14 ;  /* 0x000000060f0e7224 */ /* 0x002fe200078e020e */
[----:B------:R-:W-:Y:S02]  /*c260*/  I2FP.F32.U32 R6, R12 ;  /* 0x0000000c00067245 */ /* 0x000fe40000201000 */
[--C-:B------:R-:W-:Y:S02]  /*c270*/  SHF.R.U64 R15, R4, UR8, R5.reuse ;  /* 0x00000008040f7c19 */ /* 0x100fe40008001205 */
[----:B------:R-:W-:Y:S01]  /*c280*/  SHF.R.U32.HI R4, RZ, UR8, R5 ;  /* 0x00000008ff047c19 */ /* 0x000fe20008011605 */
[----:B------:R-:W-:Y:S01]  /*c290*/  FMUL R6, R6, UR9 ;  /* 0x0000000906067c20 */ /* 0x000fe20008400000 */
[----:B------:R-:W-:-:S02]  /*c2a0*/  ULDC UR8, c[0x0][0x608] ;  /* 0x0001820000087ab9 */ /* 0x000fc40000000800 */
[--C-:B------:R-:W-:Y:S01]  /*c2b0*/  SHF.R.U64 R22, R15, UR8, R4.reuse ;  /* 0x000000080f167c19 */ /* 0x100fe20008001204 */
[----:B------:R0:W1:Y:S01]  /*c2c0*/  F2I.U32.TRUNC.NTZ R24, R6 ;  /* 0x0000000600187305 */ /* 0x000062000020f000 */
[----:B------:R-:W-:Y:S01]  /*c2d0*/  SHF.R.U32.HI R5, RZ, UR8, R4 ;  /* 0x00000008ff057c19 */ /* 0x000fe20008011604 */
[----:B------:R-:W-:-:S03]  /*c2e0*/  ULDC UR8, c[0x0][0x658] ;  /* 0x0001960000087ab9 */ /* 0x000fc60000000800 */
[--C-:B------:R-:W-:Y:S02]  /*c2f0*/  SHF.R.U64 R20, R22, UR8, R5.reuse ;  /* 0x0000000816147c19 */ /* 0x100fe40008001205 */
[----:B------:R-:W-:-:S03]  /*c300*/  SHF.R.U32.HI R23, RZ, UR8, R5 ;  /* 0x00000008ff177c19 */ /* 0x000fc60008011605 */
[----:B------:R-:W-:Y:S02]  /*c310*/  IMAD.MOV.U32 R4, RZ, RZ, R20 ;  /* 0x000000ffff047224 */ /* 0x000fe400078e0014 */
[----:B------:R-:W-:Y:S01]  /*c320*/  IMAD.MOV.U32 R5, RZ, RZ, R23 ;  /* 0x000000ffff057224 */ /* 0x000fe200078e0017 */
[----:B0-----:R-:W-:Y:S06]  /*c330*/  @!P0 BRA `(.L_x_302) ;  /* 0x0000000000288947 */ /* 0x001fec0003800000 */
        /* <DEDUP_REMOVED lines=10> */
.L_x_302:
[----:B------:R-:W-:Y:S01]  /*c3e0*/  ISETP.NE.AND P0, PT, R2, 0x1, PT ;  /* 0x000000010200780c */ /* 0x000fe20003f05270 */
[----:B------:R-:W-:Y:S01]  /*c3f0*/  ULDC UR8, c[0x0][0x648] ;  /* 0x0001920000087ab9 */ /* 0x000fe20000000800 */
[----:B------:R-:W-:Y:S01]  /*c400*/  LOP3.LUT R22, R22, UR13, RZ, 0xc0, !PT ;  /* 0x0000000d16167c12 */ /* 0x000fe2000f8ec0ff */
[----:B-1----:R-:W-:Y:S01]  /*c410*/  IMAD.MOV R24, RZ, RZ, -R24 ;  /* 0x000000ffff187224 */ /* 0x002fe200078e0a18 */
[----:B------:R-:W-:Y:S01]  /*c420*/  SHF.R.U64 R5, R4, UR8, R5 ;  /* 0x0000000804057c19 */ /* 0x000fe20008001205 */
[----:B------:R-:W-:Y:S01]  /*c430*/  ULDC UR8, c[0x0][0x638] ;  /* 0x00018e0000087ab9 */ /* 0x000fe20000000800 */
[----:B------:R-:W-:Y:S01]  /*c440*/  LOP3.LUT R15, R15, UR4, RZ, 0xc0, !PT ;  /* 0x000000040f0f7c12 */ /* 0x000fe2000f8ec0ff */
[----:B------:R-:W-:Y:S01]  /*c450*/  ULDC UR9, c[0x0][0x610] ;  /* 0x0001840000097ab9 */ /* 0x000fe20000000800 */
[----:B------:R-:W-:Y:S02]  /*c460*/  IMAD.MOV.U32 R4, RZ, RZ, 0x1 ;  /* 0x00000001ff047424 */ /* 0x000fe400078e00ff */
[----:B------:R-:W-:-:S02]  /*c470*/  IMAD.MOV R7, RZ, RZ, -R5 ;  /* 0x000000ffff077224 */ /* 0x000fc400078e0a05 */
[----:B------:R-:W-:Y:S02]  /*c480*/  IMAD R5, R5, UR5, R22 ;  /* 0x0000000505057c24 */ /* 0x000fe4000f8e0216 */
[----:B--2---:R-:W-:Y:S02]  /*c490*/  @P0 IMAD R14, R21, R24, R12 ;  /* 0x00000018150e0224 */ /* 0x004fe400078e020c */
[----:B------:R-:W-:Y:S01]  /*c4a0*/  IMAD R20, R7, UR8, R20 ;  /* 0x0000000807147c24 */ /* 0x000fe2000f8e0214 */
[----:B------:R-:W-:Y:S01]  /*c4b0*/  ULDC UR8, c[0x0][0x600] ;  /* 0x0001800000087ab9 */ /* 0x000fe20000000800 */
[----:B------:R-:W-:Y:S02]  /*c4c0*/  IMAD R14, R5, UR9, R14 ;  /* 0x00000009050e7c24 */ /* 0x000fe4000f8e020e */
[----:B------:R-:W-:-:S05]  /*c4d0*/  IMAD R5, R20, UR8, R15 ;  /* 0x0000000814057c24 */ /* 0x000fca000f8e020f */
[----:B------:R-:W-:Y:S02]  /*c4e0*/  SEL R6, R5, R14, !P0 ;  /* 0x0000000e05067207 */ /* 0x000fe40004000000 */
[----:B------:R-:W-:-:S07]  /*c4f0*/  SEL R12, R14, R5, !P0 ;  /* 0x000000050e0c7207 */ /* 0x000fce0004000000 */
.L_x_300:
[----:B------:R-:W-:Y:S05]  /*c500*/  BSYNC B1 ;  /* 0x0000000000017941 */ /* 0x000fea0003800000 */
.L_x_299:
[----:B------:R-:W-:-:S13]  /*c510*/  LOP3.LUT P0, RZ, R4, 0xff, RZ, 0xc0, !PT ;  /* 0x000000ff04ff7812 */ /* 0x000fda000780c0ff */
[----:B------:R-:W-:Y:S05]  /*c520*/  @P0 BRA `(.L_x_303) ;  /* 0xfffffff400040947 */ /* 0x000fea000383ffff */
[----:B------:R-:W-:Y:S05]  /*c530*/  BSYNC B0 ;  /* 0x0000000000007941 */ /* 0x000fea0003800000 */
.L_x_292:
[----:B------:R-:W-:-:S03]  /*c540*/  UMOV UR8, 0xffffffff ;  /* 0xffffffff00087882 */ /* 0x000fc60000000000 */
[----:B------:R-:W-:Y:S05]  /*c550*/  BRA.DIV UR8, `(.L_x_304) ;  /* 0x0000000208cc7947 */ /* 0x000fea000b800000 */
[----:B------:R-:W-:-:S13]  /*c560*/  ELECT P6, URZ, PT ;  /* 0x00000000003f782f */ /* 0x000fda00038c0000 */
.L_x_316:
[----:B------:R-:W-:Y:S04]  /*c570*/  BSSY B0, `(.L_x_305) ;  /* 0x0000019000007945 */ /* 0x000fe80003800000 */
[----:B------:R-:W-:Y:S05]  /*c580*/  @!P6 BRA `(.L_x_306) ;  /* 0x00000000005ce947 */ /* 0x000fea0003800000 */
[----:B------:R-:W-:-:S04]  /*c590*/  LOP3.LUT R19, R19, 0x2, RZ, 0xfc, !PT ;  /* 0x0000000213137812 */ /* 0x000fc800078efcff */
[----:B------:R-:W-:-:S13]  /*c5a0*/  ISETP.NE.AND P0, PT, R19, 0x3, PT ;  /* 0x000000031300780c */ /* 0x000fda0003f05270 */
[----:B------:R-:W-:Y:S05]  /*c5b0*/  @!P0 BRA `(.L_x_307) ;  /* 0x0000000000048947 */ /* 0x000fea0003800000 */
[----:B------:R-:W-:Y:S01]  /*c5c0*/  BPT.TRAP 0x1 ;  /* 0x000000040000795c */ /* 0x000fe20000300000 */
.L_x_307:
[----:B------:R-:W0:Y:S01]  /*c5d0*/  S2R R3, SR_CgaCtaId ;  /* 0x0000000000037919 */ /* 0x000e220000008800 */
[----:B------:R-:W-:Y:S02]  /*c5e0*/  MOV R0, 0x400 ;  /* 0x0000040000007802 */ /* 0x000fe40000000f00 */
[----:B------:R-:W-:Y:S02]  /*c5f0*/  SHF.L.U32 R2, R10, 0x1f, RZ ;  /* 0x0000001f0a027819 */ /* 0x000fe400000006ff */
[----:B0-----:R-:W-:-:S05]  /*c600*/  LEA R0, R3, R0, 0x18 ;  /* 0x0000000003007211 */ /* 0x001fca00078ec0ff */
[----:B------:R-:W-:-:S04]  /*c610*/  VIADD R0, R0, 0x10 ;  /* 0x0000001000007836 */ /* 0x000fc80000000000 */
[C---:B------:R-:W-:Y:S02]  /*c620*/  IMAD R5, R9.reuse, 0x8, R0 ;  /* 0x0000000809057824 */ /* 0x040fe400078e0200 */
[----:B------:R-:W-:Y:S02]  /*c630*/  VIADD R9, R9, 0x1 ;  /* 0x0000000109097836 */ /* 0x000fe40000000000 */
[----:B------:R-:W0:Y:S03]  /*c640*/  SYNCS.PHASECHK.TRANS64.TRYWAIT P0, [R5+URZ], R2 ;  /* 0x00000002050075a7 */ /* 0x000e26000800017f */
[----:B------:R-:W-:-:S04]  /*c650*/  ISETP.NE.AND P1, PT, R9, 0x2, PT ;  /* 0x000000020900780c */ /* 0x000fc80003f25270 */
[----:B------:R-:W-:Y:S02]  /*c660*/  SEL R3, RZ, 0x1, P1 ;  /* 0x00000001ff037807 */ /* 0x000fe40000800000 */
[----:B------:R-:W-:Y:S02]  /*c670*/  SEL R9, R9, RZ, P1 ;  /* 0x000000ff09097207 */ /* 0x000fe40000800000 */
[----:B------:R-:W-:Y:S01]  /*c680*/  LOP3.LUT R3, R10, R3, RZ, 0x3c, !PT ;  /* 0x000000030a037212 */ /* 0x000fe200078e3cff */
[----:B0-----:R-:W-:Y:S06]  /*c690*/  @!P0 BRA `(.L_x_308) ;  /* 0x00000000009c8947 */ /* 0x001fec0003800000 */
.L_x_317:
[----:B------:R-:W-:Y:S01]  /*c6a0*/  IMAD R9, R9, 0x8, R0 ;  /* 0x0000000809097824 */ /* 0x000fe200078e0200 */
[----:B------:R-:W-:-:S07]  /*c6b0*/  SHF.L.U32 R0, R3, 0x1f, RZ ;  /* 0x0000001f03007819 */ /* 0x000fce00000006ff */
.L_x_309:
[----:B-1----:R1:W2:Y:S02]  /*c6c0*/  SYNCS.PHASECHK.TRANS64.TRYWAIT P0, [R9+URZ], R0 ;  /* 0x00000000090075a7 */ /* 0x0022a4000800017f */
[----:B--2---:R-:W-:Y:S05]  /*c6d0*/  @!P0 NANOSLEEP.SYNCS 0x989680 ;  /* 0x009896800000895d */ /* 0x004fea0003900000 */
[----:B------:R-:W2:Y:S02]  /*c6e0*/  @!P0 SYNCS.PHASECHK.TRANS64 P0, [R9+URZ], R0 ;  /* 0x00000000090085a7 */ /* 0x000ea4000800007f */
[----:B--2---:R-:W-:Y:S05]  /*c6f0*/  @!P0 BRA `(.L_x_309) ;  /* 0xfffffffc00f08947 */ /* 0x004fea000383ffff */
.L_x_306:
[----:B------:R-:W-:Y:S05]  /*c700*/  BSYNC B0 ;  /* 0x0000000000007941 */ /* 0x000fea0003800000 */
.L_x_305:
[----:B------:R-:W-:Y:S05]  /*c710*/  EXIT ;  /* 0x000000000000794d */ /* 0x000fea0003800000 */
.L_x_21:
[----:B----4-:R4:W0:Y:S02]  /*c720*/  SYNCS.PHASECHK.TRANS64.TRYWAIT P1, [R3+URZ], R0 ;  /* 0x00000000030075a7 */ /* 0x010824000802017f */
[----:B0-----:R-:W-:Y:S05]  /*c730*/  @!P1 NANOSLEEP.SYNCS 0x989680 ;  /* 0x009896800000995d */ /* 0x001fea0003900000 */
[----:B------:R-:W0:Y:S02]  /*c740*/  @!P1 SYNCS.PHASECHK.TRANS64 P1, [R3+URZ], R0 ;  /* 0x00000000030095a7 */ /* 0x000e24000802007f */
[----:B0-----:R-:W-:Y:S05]  /*c750*/  @!P1 BRA `(.L_x_21) ;  /* 0xfffffffc00f09947 */ /* 0x001fea000383ffff */
[----:B------:R-:W-:Y:S05]  /*c760*/  BRA `(.L_x_20) ;  /* 0xffffff4c005c7947 */ /* 0x000fea000383ffff */
.L_x_26:
[----:B-1----:R1:W3:Y:S02]  /*c770*/  SYNCS.PHASECHK.TRANS64.TRYWAIT P1, [R5+URZ], R4 ;  /* 0x00000004050075a7 */ /* 0x0022e4000802017f */
[----:B---3--:R-:W-:Y:S05]  /*c780*/  @!P1 NANOSLEEP.SYNCS 0x989680 ;  /* 0x009896800000995d */ /* 0x008fea0003900000 */
[----:B------:R-:W3:Y:S02]  /*c790*/  @!P1 SYNCS.PHASECHK.TRANS64 P1, [R5+URZ], R4 ;  /* 0x00000004050095a7 */ /* 0x000ee4000802007f */
[----:B---3--:R-:W-:Y:S05]  /*c7a0*/  @!P1 BRA `(.L_x_26) ;  /* 0xfffffffc00f09947 */ /* 0x008fea000383ffff */
[----:B------:R-:W-:Y:S05]  /*c7b0*/  BRA `(.L_x_25) ;  /* 0xffffff5400607947 */ /* 0x000fea000383ffff */
.L_x_293:
[----:B------:R-:W-:Y:S01]  /*c7c0*/  BSSY B1, `(.L_x_310) ;  /* 0x0000006000017945 */ /* 0x000fe20003800000 */
[----:B------:R-:W-:-:S07]  /*c7d0*/  IMAD.MOV.U32 R15, RZ, RZ, -0x1 ;  /* 0xffffffffff0f7424 */ /* 0x000fce00078e00ff */
[----:B------:R-:W-:Y:S05]  /*c7e0*/  WARPSYNC.COLLECTIVE R15, `(.L_x_311) ;  /* 0x000000000f0c7348 */ /* 0x000fea0003c00000 */
[----:B------:R-:W-:Y:S02]  /*c7f0*/  ELECT P6, UR62, PT ;  /* 0x00000000003e782f */ /* 0x000fe400038c0000 */
[----:B------:R-:W-:Y:S01]  /*c800*/  MOV R14, UR62 ;  /* 0x0000003e000e7c02 */ /* 0x000fe20008000f00 */
[----:B------:R-:W-:Y:S10]  /*c810*/  ENDCOLLECTIVE ;  /* 0x000000000000791b */ /* 0x000ff40003800000 */
.L_x_311:
[----:B------:R-:W-:Y:S05]  /*c820*/  BSYNC B1 ;  /* 0x0000000000017941 */ /* 0x000fea0003800000 */
.L_x_310:
[----:B------:R-:W-:Y:S05]  /*c830*/  BRA `(.L_x_312) ;  /* 0xfffffff0004c7947 */ /* 0x000fea000383ffff */
.L_x_296:
[----:B-1----:R1:W2:Y:S02]  /*c840*/  SYNCS.PHASECHK.TRANS64.TRYWAIT P0, [R20+URZ+0x10], R7 ;  /* 0x00001007140075a7 */ /* 0x0022a4000800017f */
[----:B--2---:R-:W-:Y:S05]  /*c850*/  @!P0 NANOSLEEP.SYNCS 0x989680 ;  /* 0x009896800000895d */ /* 0x004fea0003900000 */
[----:B------:R-:W2:Y:S02]  /*c860*/  @!P0 SYNCS.PHASECHK.TRANS64 P0, [R20+URZ+0x10], R7 ;  /* 0x00001007140085a7 */ /* 0x000ea4000800007f */
[----:B--2---:R-:W-:Y:S05]  /*c870*/  @!P0 BRA `(.L_x_296) ;  /* 0xfffffffc00f08947 */ /* 0x004fea000383ffff */
[----:B------:R-:W-:Y:S05]  /*c880*/  BRA `(.L_x_313) ;  /* 0xfffffff000887947 */ /* 0x000fea000383ffff */
.L_x_304:
[----:B------:R-:W-:Y:S01]  /*c890*/  BSSY B0, `(.L_x_314) ;  /* 0x0000006000007945 */ /* 0x000fe20003800000 */
[----:B------:R-:W-:-:S07]  /*c8a0*/  IMAD.MOV.U32 R15, RZ, RZ, -0x1 ;  /* 0xffffffffff0f7424 */ /* 0x000fce00078e00ff */
[----:B------:R-:W-:Y:S05]  /*c8b0*/  WARPSYNC.COLLECTIVE R15, `(.L_x_315) ;  /* 0x000000000f0c7348 */ /* 0x000fea0003c00000 */
[----:B------:R-:W-:Y:S02]  /*c8c0*/  ELECT P6, UR62, PT ;  /* 0x00000000003e782f */ /* 0x000fe400038c0000 */
[----:B------:R-:W-:Y:S01]  /*c8d0*/  MOV R14, UR62 ;  /* 0x0000003e000e7c02 */ /* 0x000fe20008000f00 */
[----:B------:R-:W-:Y:S10]  /*c8e0*/  ENDCOLLECTIVE ;  /* 0x000000000000791b */ /* 0x000ff40003800000 */
.L_x_315:
[----:B------:R-:W-:Y:S05]  /*c8f0*/  BSYNC B0 ;  /* 0x0000000000007941 */ /* 0x000fea0003800000 */
.L_x_314:
[----:B------:R-:W-:Y:S05]  /*c900*/  BRA `(.L_x_316) ;  /* 0xfffffffc00187947 */ /* 0x000fea000383ffff */
.L_x_308:
[----:B0-----:R0:W1:Y:S02]  /*c910*/  SYNCS.PHASECHK.TRANS64.TRYWAIT P0, [R5+URZ], R2 ;  /* 0x00000002050075a7 */ /* 0x001064000800017f */
[----:B-1----:R-:W-:Y:S05]  /*c920*/  @!P0 NANOSLEEP.SYNCS 0x989680 ;  /* 0x009896800000895d */ /* 0x002fea0003900000 */
[----:B------:R-:W1:Y:S02]  /*c930*/  @!P0 SYNCS.PHASECHK.TRANS64 P0, [R5+URZ], R2 ;  /* 0x00000002050085a7 */ /* 0x000e64000800007f */
[----:B-1----:R-:W-:Y:S05]  /*c940*/  @!P0 BRA `(.L_x_308) ;  /* 0xfffffffc00f08947 */ /* 0x002fea000383ffff */
[----:B------:R-:W-:Y:S05]  /*c950*/  BRA `(.L_x_317) ;  /* 0xfffffffc00507947 */ /* 0x000fea000383ffff */
.L_x_318:
[----:B------:R-:W-:-:S00]  /*c960*/  BRA `(.L_x_318) ;  /* 0xfffffffc00fc7947 */ /* 0x000fc0000383ffff */
[----:B------:R-:W-:-:S00]  /*c970*/  NOP ;  /* 0x0000000000007918 */ /* 0x000fc00000000000 */
        /* <DEDUP_REMOVED lines=8> */
.L_x_319:


//--------------------- .nv.global.init           --------------------------
	.section	.nv.global.init,"aw",@progbits
.nv.global.init:
	.type		$str$22,@object
	.size		$str$22,($str$23 - $str$22)
$str$22:
        /*0000*/ 	.byte	0x6b, 0x5f, 0x74, 0x69, 0x6c, 0x65, 0x5f, 0x63, 0x6f, 0x75, 0x6e, 0x74, 0x20, 0x3e, 0x3d, 0x20
        /*0010*/ 	.byte	0x31, 0x00
	.type		$str$23,@object
	.size		$str$23,(__unnamed_1 - $str$23)
$str$23:
        /*0012*/ 	.byte	0x2f, 0x74, 0x6d, 0x70, 0x2f, 0x63, 0x75, 0x74, 0x6c, 0x61, 0x73, 0x73, 0x5f, 0x73, 0x77, 0x65
        /*0022*/ 	.byte	0x65, 0x70, 0x5f, 0x73, 0x72, 0x63, 0x2f, 0x69, 0x6e, 0x63, 0x6c, 0x75, 0x64, 0x65, 0x2f, 0x63
        /*0032*/ 	.byte	0x75, 0x74, 0x6c, 0x61, 0x73, 0x73, 0x2f, 0x67, 0x65, 0x6d, 0x6d, 0x2f, 0x63, 0x6f, 0x6c, 0x6c
        /*0042*/ 	.byte	0x65, 0x63, 0x74, 0x69, 0x76, 0x65, 0x2f, 0x73, 0x6d, 0x39, 0x30, 0x5f, 0x6d, 0x6d, 0x61, 0x5f
        /*0052*/ 	.byte	0x74, 0x6d, 0x61, 0x5f, 0x67, 0x6d, 0x6d, 0x61, 0x5f, 0x73, 0x73, 0x5f, 0x77, 0x61, 0x72, 0x70
        /*0062*/ 	.byte	0x73, 0x70, 0x65, 0x63, 0x69, 0x61, 0x6c, 0x69, 0x7a, 0x65, 0x64, 0x2e, 0x68, 0x70, 0x70, 0x00
	.type		__unnamed_1,@object
	.size		__unnamed_1,(.L_0 - __unnamed_1)
__unnamed_1:
        /*0072*/ 	.byte	0x76, 0x6f, 0x69, 0x64, 0x20, 0x63, 0x75, 0x74, 0x6c, 0x61, 0x73, 0x73, 0x3a, 0x3a, 0x67, 0x65
        /* <DEDUP_REMOVED lines=178> */
        /*0ba2*/ 	.byte	0x69, 0x74, 0x79, 0x5d, 0x00
.L_0:


//--------------------- .nv.shared._ZN7cutlass13device_kernelINS_4gemm6kernel13GemmUniversalIN4cute5tupleIJiiiiEEENS1_10collective13CollectiveMmaINS1_34MainloopSm90TmaGmmaWarpSpecializedILi2ENS5_IJNS4_1CILi2EEENSA_ILi4EEENSA_ILi1EEEEEENS1_35KernelTmaWarpSpecializedCooperativeEEENS5_IJNSA_ILi256EEENSA_ILi128EEENSA_ILi64EEEEEENS_10tfloat32_tENS5_IJlSD_lEEESL_SM_NS4_8TiledMMAINS4_8MMA_AtomIJNS4_4SM904GMMA30MMA_64x128x8_F32TF32TF32_SS_TNILNSQ_7ScaleInE1ELSS_1EEEEEENS4_6LayoutINS5_IJSB_SD_SD_EEENS5_IJSD_NSA_ILi0EEESX_EEEEENS5_IJNS4_10UnderscoreES10_S10_EEEEENS4_23SM90_TMA_LOAD_MULTICASTENS4_14ComposedLayoutINS4_7SwizzleILi3ELi4ELi3EEENS4_18smem_ptr_flag_bitsILi32EEENSV_INS5_IJNSA_ILi8EEENSA_ILi32EEEEEENS5_IJS1A_SD_EEEEEEEvNS4_8identityES13_S1E_vS1F_EENS_8epilogue10collective6detail29Sm90TmaWarpSpecializedAdapterINS1I_15DefaultEpilogueISL_SM_SM_NS1H_6thread17LinearCombinationISL_Li1EffLNS1M_9ScaleType4KindE0ELNS_15FloatRoundStyleE2ESL_EENS1_15EpilogueDefaultEEEEEvvEEEEvNT_6ParamsE --------------------------
	.section	.nv.shared._ZN7cutlass13device_kernelINS_4gemm6kernel13GemmUniversalIN4cute5tupleIJiiiiEEENS1_10collective13CollectiveMmaINS1_34MainloopSm90TmaGmmaWarpSpecializedILi2ENS5_IJNS4_1CILi2EEENSA_ILi4EEENSA_ILi1EEEEEENS1_35KernelTmaWarpSpecializedCooperativeEEENS5_IJNSA_ILi256EEENSA_ILi128EEENSA_ILi64EEEEEENS_10tfloat32_tENS5_IJlSD_lEEESL_SM_NS4_8TiledMMAINS4_8MMA_AtomIJNS4_4SM904GMMA30MMA_64x128x8_F32TF32TF32_SS_TNILNSQ_7ScaleInE1ELSS_1EEEEEENS4_6LayoutINS5_IJSB_SD_SD_EEENS5_IJSD_NSA_ILi0EEESX_EEEEENS5_IJNS4_10UnderscoreES10_S10_EEEEENS4_23SM90_TMA_LOAD_MULTICASTENS4_14ComposedLayoutINS4_7SwizzleILi3ELi4ELi3EEENS4_18smem_ptr_flag_bitsILi32EEENSV_INS5_IJNSA_ILi8EEENSA_ILi32EEEEEENS5_IJS1A_SD_EEEEEEEvNS4_8identityES13_S1E_vS1F_EENS_8epilogue10collective6detail29Sm90TmaWarpSpecializedAdapterINS1I_15DefaultEpilogueISL_SM_SM_NS1H_6thread17LinearCombinationISL_Li1EffLNS1M_9ScaleType4KindE0ELNS_15FloatRoundStyleE2ESL_EENS1_15EpilogueDefaultEEEEEvvEEEEvNT_6ParamsE,"aw",@nobits
	.sectionflags	@""
	.align	16
	.zero		1024


//--------------------- .nv.shared.reserved.0     --------------------------
	.section	.nv.shared.reserved.0,"aw",@nobits
	.weak		__nv_reservedSMEM_offset_0_alias
	.size		__nv_reservedSMEM_offset_0_alias, 0, 0
	.other		__nv_reservedSMEM_offset_0_alias,@"STO_CUDA_RESERVED_SHARED STV_DEFAULT"
__nv_reservedSMEM_offset_0_alias:
	.zero		0


//--------------------- .nv.global                --------------------------
	.section	.nv.global,"aw",@nobits
.nv.global:
	.type		_ZN40_INTERNAL_dce4b6f0_4_k_cu_8dd16c50_215054cute1_E,@object
	.size		_ZN40_INTERNAL_dce4b6f0_4_k_cu_8dd16c50_215054cute1_E,(_ZN40_INTERNAL_dce4b6f0_4_k_cu_8dd16c50_215054cuda3std3__45__cpo6cbeginE - _ZN40_INTERNAL_dce4b6f0_4_k_cu_8dd16c50_215054cute1_E)
_ZN40_INTERNAL_dce4b6f0_4_k_cu_8dd16c50_215054cute1_E:
	.zero		1
	.type		_ZN40_INTERNAL_dce4b6f0_4_k_cu_8dd16c50_215054cuda3std3__45__cpo6cbeginE,@object
	.size		_ZN40_INTERNAL_dce4b6f0_4_k_cu_8dd16c50_215054cuda3std3__45__cpo6cbeginE,(_ZN40_INTERNAL_dce4b6f0_4_k_cu_8dd16c50_215054cuda3std3__48in_placeE - _ZN40_INTERNAL_dce4b6f0_4_k_cu_8dd16c50_215054cuda3std3__45__cpo6cbeginE)
_ZN40_INTERNAL_dce4b6f0_4_k_cu_8dd16c50_215054cuda3std3__45__cpo6cbeginE:
	.zero		1
	.type		_ZN40_INTERNAL_dce4b6f0_4_k_cu_8dd16c50_215054cuda3std3__48in_placeE,@object
	.size		_ZN40_INTERNAL_dce4b6f0_4_k_cu_8dd16c50_215054cuda3std3__48in_placeE,(_ZN40_INTERNAL_dce4b6f0_4_k_cu_8dd16c50_215054cuda3std6ranges3__45__cpo9iter_moveE - _ZN40_INTERNAL_dce4b6f0_4_k_cu_8dd16c50_215054cuda3std3__48in_placeE)
_ZN40_INTERNAL_dce4b6f0_4_k_cu_8dd16c50_215054cuda3std3__48in_placeE:
	.zero		1
	.type		_ZN40_INTERNAL_dce4b6f0_4_k_cu_8dd16c50_215054cuda3std6ranges3__45__cpo9iter_moveE,@object
	.size		_ZN40_INTERNAL_dce4b6f0_4_k_cu_8dd16c50_215054cuda3std6ranges3__45__cpo9iter_moveE,(_ZN40_INTERNAL_dce4b6f0_4_k_cu_8dd16c50_215054cuda3std3__45__cpo5beginE - _ZN40_INTERNAL_dce4b6f0_4_k_cu_8dd16c50_215054cuda3std6ranges3__45__cpo9iter_moveE)
_ZN40_INTERNAL_dce4b6f0_4_k_cu_8dd16c50_215054cuda3std6ranges3__45__cpo9iter_moveE:
	.zero		1
	.type		_ZN40_INTERNAL_dce4b6f0_4_k_cu_8dd16c50_215054cuda3std3__45__cpo5beginE,@object
	.size		_ZN40_INTERNAL_dce4b6f0_4_k_cu_8dd16c50_215054cuda3std3__45__cpo5beginE,(_ZN40_INTERNAL_dce4b6f0_4_k_cu_8dd16c50_215054cuda3std3__442_GLOBAL__N__dce4b6f0_4_k_cu_8dd16c50_215056ignoreE - _ZN40_INTERNAL_dce4b6f0_4_k_cu_8dd16c50_215054cuda3std3__45__cpo5beginE)
_ZN40_INTERNAL_dce4b6f0_4_k_cu_8dd16c50_215054cuda3std3__45__cpo5beginE:
	.zero		1
	.type		_ZN40_INTERNAL_dce4b6f0_4_k_cu_8dd16c50_215054cuda3std3__442_GLOBAL__N__dce4b6f0_4_k_cu_8dd16c50_215056ignoreE,@object
	.size		_ZN40_INTERNAL_dce4b6f0_4_k_cu_8dd16c50_215054cuda3std3__442_GLOBAL__N__dce4b6f0_4_k_cu_8dd16c50_215056ignoreE,(_ZN40_INTERNAL_dce4b6f0_4_k_cu_8dd16c50_215054cute7productE - _ZN40_INTERNAL_dce4b6f0_4_k_cu_8dd16c50_215054cuda3std3__442_GLOBAL__N__dce4b6f0_4_k_cu_8dd16c50_215056ignoreE)
_ZN40_INTERNAL_dce4b6f0_4_k_cu_8dd16c50_215054cuda3std3__442_GLOBAL__N__dce4b6f0_4_k_cu_8dd16c50_215056ignoreE:
	.zero		1
	.type		_ZN40_INTERNAL_dce4b6f0_4_k_cu_8dd16c50_215054cute7productE,@object
	.size		_ZN40_INTERNAL_dce4b6f0_4_k_cu_8dd16c50_215054cute7productE,(_ZN40_INTERNAL_dce4b6f0_4_k_cu_8dd16c50_215054cuda3std3__45__cpo3endE - _ZN40_INTERNAL_dce4b6f0_4_k_cu_8dd16c50_215054cute7productE)
_ZN40_INTERNAL_dce4b6f0_4_k_cu_8dd16c50_215054cute7productE:
	.zero		1
	.type		_ZN40_INTERNAL_dce4b6f0_4_k_cu_8dd16c50_215054cuda3std3__45__cpo3endE,@object
	.size		_ZN40_INTERNAL_dce4b6f0_4_k_cu_8dd16c50_215054cuda3std3__45__cpo3endE,(_ZN40_INTERNAL_dce4b6f0_4_k_cu_8dd16c50_215054cuda3std3__419piecewise_constructE - _ZN40_INTERNAL_dce4b6f0_4_k_cu_8dd16c50_215054cuda3std3__45__cpo3endE)
_ZN40_INTERNAL_dce4b6f0_4_k_cu_8dd16c50_215054cuda3std3__45__cpo3endE:
	.zero		1
	.type		_ZN40_INTERNAL_dce4b6f0_4_k_cu_8dd16c50_215054cuda3std3__419piecewise_constructE,@object
	.size		_ZN40_INTERNAL_dce4b6f0_4_k_cu_8dd16c50_215054cuda3std3__419piecewise_constructE,(_ZN40_INTERNAL_dce4b6f0_4_k_cu_8dd16c50_215054cuda3std3__45__cpo4cendE - _ZN40_INTERNAL_dce4b6f0_4_k_cu_8dd16c50_215054cuda3std3__419piecewise_constructE)
_ZN40_INTERNAL_dce4b6f0_4_k_cu_8dd16c50_215054cuda3std3__419piecewise_constructE:
	.zero		1
	.type		_ZN40_INTERNAL_dce4b6f0_4_k_cu_8dd16c50_215054cuda3std3__45__cpo4cendE,@object
	.size		_ZN40_INTERNAL_dce4b6f0_4_k_cu_8dd16c50_215054cuda3std3__45__cpo4cendE,(_ZN40_INTERNAL_dce4b6f0_4_k_cu_8dd16c50_215054cuda3std6ranges3__45__cpo4swapE - _ZN40_INTERNAL_dce4b6f0_4_k_cu_8dd16c50_215054cuda3std3__45__cpo4cendE)
_ZN40_INTERNAL_dce4b6f0_4_k_cu_8dd16c50_215054cuda3std3__45__cpo4cendE:
	.zero		1
	.type		_ZN40_INTERNAL_dce4b6f0_4_k_cu_8dd16c50_215054cuda3std6ranges3__45__cpo4swapE,@object
	.size		_ZN40_INTERNAL_dce4b6f0_4_k_cu_8dd16c50_215054cuda3std6ranges3__45__cpo4swapE,(.L_8 - _ZN40_INTERNAL_dce4b6f0_4_k_cu_8dd16c50_215054cuda3std6ranges3__45__cpo4swapE)
_ZN40_INTERNAL_dce4b6f0_4_k_cu_8dd16c50_215054cuda3std6ranges3__45__cpo4swapE:
	.zero		1
.L_8:


//--------------------- .nv.constant0._ZN7cutlass13device_kernelINS_4gemm6kernel13GemmUniversalIN4cute5tupleIJiiiiEEENS1_10collective13CollectiveMmaINS1_34MainloopSm90TmaGmmaWarpSpecializedILi2ENS5_IJNS4_1CILi2EEENSA_ILi4EEENSA_ILi1EEEEEENS1_35KernelTmaWarpSpecializedCooperativeEEENS5_IJNSA_ILi256EEENSA_ILi128EEENSA_ILi64EEEEEENS_10tfloat32_tENS5_IJlSD_lEEESL_SM_NS4_8TiledMMAINS4_8MMA_AtomIJNS4_4SM904GMMA30MMA_64x128x8_F32TF32TF32_SS_TNILNSQ_7ScaleInE1ELSS_1EEEEEENS4_6LayoutINS5_IJSB_SD_SD_EEENS5_IJSD_NSA_ILi0EEESX_EEEEENS5_IJNS4_10UnderscoreES10_S10_EEEEENS4_23SM90_TMA_LOAD_MULTICASTENS4_14ComposedLayoutINS4_7SwizzleILi3ELi4ELi3EEENS4_18smem_ptr_flag_bitsILi32EEENSV_INS5_IJNSA_ILi8EEENSA_ILi32EEEEEENS5_IJS1A_SD_EEEEEEEvNS4_8identityES13_S1E_vS1F_EENS_8epilogue10collective6detail29Sm90TmaWarpSpecializedAdapterINS1I_15DefaultEpilogueISL_SM_SM_NS1H_6thread17LinearCombinationISL_Li1EffLNS1M_9ScaleType4KindE0ELNS_15FloatRoundStyleE2ESL_EENS1_15EpilogueDefaultEEEEEvvEEEEvNT_6ParamsE --------------------------
	.section	.nv.constant0._ZN7cutlass13device_kernelINS_4gemm6kernel13GemmUniversalIN4cute5tupleIJiiiiEEENS1_10collective13CollectiveMmaINS1_34MainloopSm90TmaGmmaWarpSpecializedILi2ENS5_IJNS4_1CILi2EEENSA_ILi4EEENSA_ILi1EEEEEENS1_35KernelTmaWarpSpecializedCooperativeEEENS5_IJNSA_ILi256EEENSA_ILi128EEENSA_ILi64EEEEEENS_10tfloat32_tENS5_IJlSD_lEEESL_SM_NS4_8TiledMMAINS4_8MMA_AtomIJNS4_4SM904GMMA30MMA_64x128x8_F32TF32TF32_SS_TNILNSQ_7ScaleInE1ELSS_1EEEEEENS4_6LayoutINS5_IJSB_SD_SD_EEENS5_IJSD_NSA_ILi0EEESX_EEEEENS5_IJNS4_10UnderscoreES10_S10_EEEEENS4_23SM90_TMA_LOAD_MULTICASTENS4_14ComposedLayoutINS4_7SwizzleILi3ELi4ELi3EEENS4_18smem_ptr_flag_bitsILi32EEENSV_INS5_IJNSA_ILi8EEENSA_ILi32EEEEEENS5_IJS1A_SD_EEEEEEEvNS4_8identityES13_S1E_vS1F_EENS_8epilogue10collective6detail29Sm90TmaWarpSpecializedAdapterINS1I_15DefaultEpilogueISL_SM_SM_NS1H_6thread17LinearCombinationISL_Li1EffLNS1M_9ScaleType4KindE0ELNS_15FloatRoundStyleE2ESL_EENS1_15EpilogueDefaultEEEEEvvEEEEvNT_6ParamsE,"a",@progbits
	.sectionflags	@""
	.align	4
.nv.constant0._ZN7cutlass13device_kernelINS_4gemm6kernel13GemmUniversalIN4cute5tupleIJiiiiEEENS1_10collective13CollectiveMmaINS1_34MainloopSm90TmaGmmaWarpSpecializedILi2ENS5_IJNS4_1CILi2EEENSA_ILi4EEENSA_ILi1EEEEEENS1_35KernelTmaWarpSpecializedCooperativeEEENS5_IJNSA_ILi256EEENSA_ILi128EEENSA_ILi64EEEEEENS_10tfloat32_tENS5_IJlSD_lEEESL_SM_NS4_8TiledMMAINS4_8MMA_AtomIJNS4_4SM904GMMA30MMA_64x128x8_F32TF32TF32_SS_TNILNSQ_7ScaleInE1ELSS_1EEEEEENS4_6LayoutINS5_IJSB_SD_SD_EEENS5_IJSD_NSA_ILi0EEESX_EEEEENS5_IJNS4_10UnderscoreES10_S10_EEEEENS4_23SM90_TMA_LOAD_MULTICASTENS4_14ComposedLayoutINS4_7SwizzleILi3ELi4ELi3EEENS4_18smem_ptr_flag_bitsILi32EEENSV_INS5_IJNSA_ILi8EEENSA_ILi32EEEEEENS5_IJS1A_SD_EEEEEEEvNS4_8identityES13_S1E_vS1F_EENS_8epilogue10collective6detail29Sm90TmaWarpSpecializedAdapterINS1I_15DefaultEpilogueISL_SM_SM_NS1H_6thread17LinearCombinationISL_Li1EffLNS1M_9ScaleType4KindE0ELNS_15FloatRoundStyleE2ESL_EENS1_15EpilogueDefaultEEEEEvvEEEEvNT_6ParamsE:
	.zero		1664


//--------------------- SYMBOLS --------------------------

	.type		.nv.reservedSmem.offset0,@object
	.size		.nv.reservedSmem.offset0,0x4
	.type		__assertfail,@function
